//
// Generated by NVIDIA NVVM Compiler
//
// Compiler Build ID: CL-36424714
// Cuda compilation tools, release 13.0, V13.0.88
// Based on NVVM 20.0.0
//

.version 9.0
.target sm_100
.address_size 64

	// .globl	_Z15uftBatch1KernelP11ComplexTypeIfES1_i
.extern .shared .align 16 .b8 s_data[];

.visible .entry _Z15uftBatch1KernelP11ComplexTypeIfES1_i(
	.param .u64 .ptr .align 1 _Z15uftBatch1KernelP11ComplexTypeIfES1_i_param_0,
	.param .u64 .ptr .align 1 _Z15uftBatch1KernelP11ComplexTypeIfES1_i_param_1,
	.param .u32 _Z15uftBatch1KernelP11ComplexTypeIfES1_i_param_2
)
{
	.reg .pred 	%p<15>;
	.reg .b32 	%r<91>;
	.reg .b32 	%f<69>;
	.reg .b64 	%rd<14>;

	ld.param.u64 	%rd4, [_Z15uftBatch1KernelP11ComplexTypeIfES1_i_param_0];
	ld.param.u64 	%rd5, [_Z15uftBatch1KernelP11ComplexTypeIfES1_i_param_1];
	ld.param.u32 	%r34, [_Z15uftBatch1KernelP11ComplexTypeIfES1_i_param_2];
	mov.b32 	%r35, 1;
	shl.b32 	%r1, %r35, %r34;
	mov.u32 	%r36, %ctaid.x;
	shl.b32 	%r37, %r36, %r34;
	cvt.s64.s32 	%rd1, %r37;
	mov.u32 	%r90, %tid.x;
	setp.ge.s32 	%p1, %r90, %r1;
	@%p1 bra 	$L__BB0_3;
	mov.u32 	%r3, %ntid.x;
	cvta.to.global.u64 	%rd2, %rd5;
	mov.u32 	%r39, s_data;
	mov.u32 	%r82, %r90;
$L__BB0_2:
	shl.b32 	%r38, %r82, 3;
	add.s32 	%r40, %r39, %r38;
	cvt.s64.s32 	%rd6, %r82;
	add.s64 	%rd7, %rd6, %rd1;
	shl.b64 	%rd8, %rd7, 3;
	add.s64 	%rd9, %rd2, %rd8;
	ld.global.f32 	%f1, [%rd9];
	ld.global.f32 	%f2, [%rd9+4];
	st.shared.v2.f32 	[%r40], {%f1, %f2};
	add.s32 	%r82, %r82, %r3;
	setp.lt.s32 	%p2, %r82, %r1;
	@%p2 bra 	$L__BB0_2;
$L__BB0_3:
	and.b32  	%r42, %r34, 1;
	setp.eq.b32 	%p3, %r42, 1;
	not.pred 	%p4, %p3;
	mov.b32 	%r89, 1;
	@%p4 bra 	$L__BB0_11;
	barrier.sync 	0;
	shr.s32 	%r6, %r1, 1;
	setp.ge.s32 	%p5, %r90, %r6;
	mov.b32 	%r89, 2;
	@%p5 bra 	$L__BB0_11;
	mov.u32 	%r7, %ntid.x;
	add.s32 	%r44, %r90, %r7;
	max.u32 	%r45, %r6, %r44;
	setp.lt.u32 	%p6, %r44, %r6;
	selp.u32 	%r46, 1, 0, %p6;
	add.s32 	%r47, %r44, %r46;
	sub.s32 	%r48, %r45, %r47;
	div.u32 	%r49, %r48, %r7;
	add.s32 	%r8, %r49, %r46;
	and.b32  	%r50, %r8, 3;
	setp.eq.s32 	%p7, %r50, 3;
	mov.u32 	%r87, %r90;
	@%p7 bra 	$L__BB0_8;
	add.s32 	%r51, %r8, 1;
	and.b32  	%r52, %r51, 3;
	shl.b32 	%r53, %r90, 4;
	mov.u32 	%r54, s_data;
	add.s32 	%r84, %r54, %r53;
	shl.b32 	%r10, %r7, 4;
	neg.s32 	%r83, %r52;
	mad.lo.s32 	%r87, %r7, %r52, %r90;
$L__BB0_7:
	.pragma "nounroll";
	ld.shared.v4.f32 	{%f3, %f4, %f5, %f6}, [%r84];
	sub.f32 	%f7, %f3, %f6;
	add.f32 	%f8, %f4, %f5;
	sub.f32 	%f9, %f5, %f4;
	add.f32 	%f10, %f3, %f6;
	st.shared.v4.f32 	[%r84], {%f7, %f8, %f9, %f10};
	add.s32 	%r84, %r84, %r10;
	add.s32 	%r83, %r83, 1;
	setp.ne.s32 	%p8, %r83, 0;
	@%p8 bra 	$L__BB0_7;
$L__BB0_8:
	setp.lt.u32 	%p9, %r8, 3;
	@%p9 bra 	$L__BB0_11;
	shl.b32 	%r18, %r87, 4;
	shl.b32 	%r19, %r7, 6;
	shl.b32 	%r57, %r7, 5;
	add.s32 	%r20, %r57, %r18;
	mad.lo.s32 	%r21, %r7, 48, %r18;
	shl.b32 	%r58, %r7, 4;
	add.s32 	%r22, %r58, %r18;
	mov.u32 	%r86, s_data;
$L__BB0_10:
	add.s32 	%r60, %r86, %r18;
	ld.shared.v4.f32 	{%f11, %f12, %f13, %f14}, [%r60];
	sub.f32 	%f15, %f11, %f14;
	add.f32 	%f16, %f12, %f13;
	sub.f32 	%f17, %f13, %f12;
	add.f32 	%f18, %f11, %f14;
	st.shared.v4.f32 	[%r60], {%f15, %f16, %f17, %f18};
	add.s32 	%r61, %r87, %r7;
	add.s32 	%r62, %r86, %r22;
	ld.shared.v4.f32 	{%f19, %f20, %f21, %f22}, [%r62];
	sub.f32 	%f23, %f19, %f22;
	add.f32 	%f24, %f20, %f21;
	sub.f32 	%f25, %f21, %f20;
	add.f32 	%f26, %f19, %f22;
	st.shared.v4.f32 	[%r62], {%f23, %f24, %f25, %f26};
	add.s32 	%r63, %r61, %r7;
	add.s32 	%r64, %r86, %r20;
	ld.shared.v4.f32 	{%f27, %f28, %f29, %f30}, [%r64];
	sub.f32 	%f31, %f27, %f30;
	add.f32 	%f32, %f28, %f29;
	sub.f32 	%f33, %f29, %f28;
	add.f32 	%f34, %f27, %f30;
	st.shared.v4.f32 	[%r64], {%f31, %f32, %f33, %f34};
	add.s32 	%r65, %r63, %r7;
	add.s32 	%r66, %r86, %r21;
	ld.shared.v4.f32 	{%f35, %f36, %f37, %f38}, [%r66];
	sub.f32 	%f39, %f35, %f38;
	add.f32 	%f40, %f36, %f37;
	sub.f32 	%f41, %f37, %f36;
	add.f32 	%f42, %f35, %f38;
	st.shared.v4.f32 	[%r66], {%f39, %f40, %f41, %f42};
	add.s32 	%r87, %r65, %r7;
	add.s32 	%r86, %r86, %r19;
	setp.lt.s32 	%p10, %r87, %r6;
	@%p10 bra 	$L__BB0_10;
$L__BB0_11:
	shr.s32 	%r28, %r1, 2;
	setp.gt.s32 	%p11, %r89, %r28;
	@%p11 bra 	$L__BB0_14;
	mov.u32 	%r73, s_data;
$L__BB0_13:
	add.s32 	%r67, %r89, -1;
	and.b32  	%r68, %r67, %r90;
	sub.s32 	%r69, %r90, %r68;
	shl.b32 	%r70, %r69, 2;
	add.s32 	%r71, %r70, %r68;
	barrier.sync 	0;
	shl.b32 	%r72, %r71, 3;
	add.s32 	%r74, %r73, %r72;
	shl.b32 	%r75, %r89, 3;
	add.s32 	%r76, %r74, %r75;
	add.s32 	%r77, %r76, %r75;
	add.s32 	%r78, %r77, %r75;
	ld.shared.v2.f32 	{%f43, %f44}, [%r74];
	ld.shared.v2.f32 	{%f45, %f46}, [%r77];
	sub.f32 	%f47, %f43, %f46;
	add.f32 	%f48, %f44, %f45;
	sub.f32 	%f49, %f45, %f44;
	add.f32 	%f50, %f43, %f46;
	ld.shared.v2.f32 	{%f51, %f52}, [%r76];
	ld.shared.v2.f32 	{%f53, %f54}, [%r78];
	sub.f32 	%f55, %f51, %f54;
	add.f32 	%f56, %f52, %f53;
	sub.f32 	%f57, %f53, %f52;
	add.f32 	%f58, %f51, %f54;
	sub.f32 	%f59, %f47, %f56;
	add.f32 	%f60, %f48, %f55;
	sub.f32 	%f61, %f55, %f48;
	add.f32 	%f62, %f47, %f56;
	sub.f32 	%f63, %f49, %f58;
	add.f32 	%f64, %f50, %f57;
	sub.f32 	%f65, %f57, %f50;
	add.f32 	%f66, %f49, %f58;
	st.shared.v2.f32 	[%r74], {%f59, %f60};
	st.shared.v2.f32 	[%r76], {%f61, %f62};
	st.shared.v2.f32 	[%r77], {%f63, %f64};
	st.shared.v2.f32 	[%r78], {%f65, %f66};
	shl.b32 	%r89, %r89, 2;
	setp.le.s32 	%p12, %r89, %r28;
	@%p12 bra 	$L__BB0_13;
$L__BB0_14:
	setp.ge.s32 	%p13, %r90, %r1;
	barrier.sync 	0;
	@%p13 bra 	$L__BB0_17;
	mov.u32 	%r31, %ntid.x;
	cvta.to.global.u64 	%rd3, %rd4;
	mov.u32 	%r80, s_data;
$L__BB0_16:
	cvt.s64.s32 	%rd10, %r90;
	add.s64 	%rd11, %rd10, %rd1;
	shl.b64 	%rd12, %rd11, 3;
	add.s64 	%rd13, %rd3, %rd12;
	shl.b32 	%r79, %r90, 3;
	add.s32 	%r81, %r80, %r79;
	ld.shared.v2.f32 	{%f67, %f68}, [%r81];
	st.global.f32 	[%rd13], %f67;
	st.global.f32 	[%rd13+4], %f68;
	add.s32 	%r90, %r90, %r31;
	setp.lt.s32 	%p14, %r90, %r1;
	@%p14 bra 	$L__BB0_16;
$L__BB0_17:
	ret;

}
	// .globl	_Z15uftBatch2KernelP11ComplexTypeIfES1_i
.visible .entry _Z15uftBatch2KernelP11ComplexTypeIfES1_i(
	.param .u64 .ptr .align 1 _Z15uftBatch2KernelP11ComplexTypeIfES1_i_param_0,
	.param .u64 .ptr .align 1 _Z15uftBatch2KernelP11ComplexTypeIfES1_i_param_1,
	.param .u32 _Z15uftBatch2KernelP11ComplexTypeIfES1_i_param_2
)
{
	.reg .b32 	%r<16>;
	.reg .b32 	%f<25>;
	.reg .b64 	%rd<12>;

	ld.param.u64 	%rd1, [_Z15uftBatch2KernelP11ComplexTypeIfES1_i_param_1];
	ld.param.u32 	%r1, [_Z15uftBatch2KernelP11ComplexTypeIfES1_i_param_2];
	cvta.to.global.u64 	%rd2, %rd1;
	mov.u32 	%r2, %ctaid.x;
	mov.u32 	%r3, %ntid.x;
	mov.u32 	%r4, %tid.x;
	mad.lo.s32 	%r5, %r2, %r3, %r4;
	mov.u32 	%r6, %nctaid.x;
	mov.u32 	%r7, %ctaid.y;
	mul.lo.s32 	%r8, %r6, %r3;
	mul.lo.s32 	%r9, %r8, %r7;
	shl.b32 	%r10, %r9, 2;
	cvt.u64.u32 	%rd3, %r10;
	add.s32 	%r11, %r1, -1;
	and.b32  	%r12, %r11, %r5;
	sub.s32 	%r13, %r5, %r12;
	shl.b32 	%r14, %r13, 2;
	add.s32 	%r15, %r14, %r12;
	cvt.s64.s32 	%rd4, %r15;
	add.s64 	%rd5, %rd3, %rd4;
	shl.b64 	%rd6, %rd5, 3;
	add.s64 	%rd7, %rd2, %rd6;
	mul.wide.s32 	%rd8, %r1, 8;
	add.s64 	%rd9, %rd7, %rd8;
	add.s64 	%rd10, %rd9, %rd8;
	add.s64 	%rd11, %rd10, %rd8;
	ld.global.f32 	%f1, [%rd7];
	ld.global.f32 	%f2, [%rd10+4];
	sub.f32 	%f3, %f1, %f2;
	ld.global.f32 	%f4, [%rd7+4];
	ld.global.f32 	%f5, [%rd10];
	add.f32 	%f6, %f4, %f5;
	sub.f32 	%f7, %f5, %f4;
	add.f32 	%f8, %f1, %f2;
	ld.global.f32 	%f9, [%rd9];
	ld.global.f32 	%f10, [%rd11+4];
	sub.f32 	%f11, %f9, %f10;
	ld.global.f32 	%f12, [%rd9+4];
	ld.global.f32 	%f13, [%rd11];
	add.f32 	%f14, %f12, %f13;
	sub.f32 	%f15, %f13, %f12;
	add.f32 	%f16, %f9, %f10;
	sub.f32 	%f17, %f3, %f14;
	add.f32 	%f18, %f6, %f11;
	sub.f32 	%f19, %f11, %f6;
	add.f32 	%f20, %f3, %f14;
	sub.f32 	%f21, %f7, %f16;
	add.f32 	%f22, %f8, %f15;
	sub.f32 	%f23, %f15, %f8;
	add.f32 	%f24, %f7, %f16;
	st.global.f32 	[%rd7], %f17;
	st.global.f32 	[%rd7+4], %f18;
	st.global.f32 	[%rd9], %f19;
	st.global.f32 	[%rd9+4], %f20;
	st.global.f32 	[%rd10], %f21;
	st.global.f32 	[%rd10+4], %f22;
	st.global.f32 	[%rd11], %f23;
	st.global.f32 	[%rd11+4], %f24;
	ret;

}
	// .globl	_Z16iuftBatch1KernelP11ComplexTypeIfES1_i
.visible .entry _Z16iuftBatch1KernelP11ComplexTypeIfES1_i(
	.param .u64 .ptr .align 1 _Z16iuftBatch1KernelP11ComplexTypeIfES1_i_param_0,
	.param .u64 .ptr .align 1 _Z16iuftBatch1KernelP11ComplexTypeIfES1_i_param_1,
	.param .u32 _Z16iuftBatch1KernelP11ComplexTypeIfES1_i_param_2
)
{
	.reg .pred 	%p<15>;
	.reg .b32 	%r<91>;
	.reg .b32 	%f<69>;
	.reg .b64 	%rd<14>;

	ld.param.u64 	%rd4, [_Z16iuftBatch1KernelP11ComplexTypeIfES1_i_param_0];
	ld.param.u64 	%rd5, [_Z16iuftBatch1KernelP11ComplexTypeIfES1_i_param_1];
	ld.param.u32 	%r34, [_Z16iuftBatch1KernelP11ComplexTypeIfES1_i_param_2];
	mov.b32 	%r35, 1;
	shl.b32 	%r1, %r35, %r34;
	mov.u32 	%r36, %ctaid.x;
	shl.b32 	%r37, %r36, %r34;
	cvt.s64.s32 	%rd1, %r37;
	mov.u32 	%r90, %tid.x;
	setp.ge.s32 	%p1, %r90, %r1;
	@%p1 bra 	$L__BB2_3;
	mov.u32 	%r3, %ntid.x;
	cvta.to.global.u64 	%rd2, %rd5;
	mov.u32 	%r39, s_data;
	mov.u32 	%r82, %r90;
$L__BB2_2:
	shl.b32 	%r38, %r82, 3;
	add.s32 	%r40, %r39, %r38;
	cvt.s64.s32 	%rd6, %r82;
	add.s64 	%rd7, %rd6, %rd1;
	shl.b64 	%rd8, %rd7, 3;
	add.s64 	%rd9, %rd2, %rd8;
	ld.global.f32 	%f1, [%rd9];
	ld.global.f32 	%f2, [%rd9+4];
	st.shared.v2.f32 	[%r40], {%f1, %f2};
	add.s32 	%r82, %r82, %r3;
	setp.lt.s32 	%p2, %r82, %r1;
	@%p2 bra 	$L__BB2_2;
$L__BB2_3:
	and.b32  	%r42, %r34, 1;
	setp.eq.b32 	%p3, %r42, 1;
	not.pred 	%p4, %p3;
	mov.b32 	%r89, 1;
	@%p4 bra 	$L__BB2_11;
	barrier.sync 	0;
	shr.s32 	%r6, %r1, 1;
	setp.ge.s32 	%p5, %r90, %r6;
	mov.b32 	%r89, 2;
	@%p5 bra 	$L__BB2_11;
	mov.u32 	%r7, %ntid.x;
	add.s32 	%r44, %r90, %r7;
	max.u32 	%r45, %r6, %r44;
	setp.lt.u32 	%p6, %r44, %r6;
	selp.u32 	%r46, 1, 0, %p6;
	add.s32 	%r47, %r44, %r46;
	sub.s32 	%r48, %r45, %r47;
	div.u32 	%r49, %r48, %r7;
	add.s32 	%r8, %r49, %r46;
	and.b32  	%r50, %r8, 3;
	setp.eq.s32 	%p7, %r50, 3;
	mov.u32 	%r87, %r90;
	@%p7 bra 	$L__BB2_8;
	add.s32 	%r51, %r8, 1;
	and.b32  	%r52, %r51, 3;
	shl.b32 	%r53, %r90, 4;
	mov.u32 	%r54, s_data;
	add.s32 	%r84, %r54, %r53;
	shl.b32 	%r10, %r7, 4;
	neg.s32 	%r83, %r52;
	mad.lo.s32 	%r87, %r7, %r52, %r90;
$L__BB2_7:
	.pragma "nounroll";
	ld.shared.v4.f32 	{%f3, %f4, %f5, %f6}, [%r84];
	add.f32 	%f7, %f3, %f6;
	sub.f32 	%f8, %f4, %f5;
	add.f32 	%f9, %f4, %f5;
	sub.f32 	%f10, %f6, %f3;
	st.shared.v4.f32 	[%r84], {%f7, %f8, %f9, %f10};
	add.s32 	%r84, %r84, %r10;
	add.s32 	%r83, %r83, 1;
	setp.ne.s32 	%p8, %r83, 0;
	@%p8 bra 	$L__BB2_7;
$L__BB2_8:
	setp.lt.u32 	%p9, %r8, 3;
	@%p9 bra 	$L__BB2_11;
	shl.b32 	%r18, %r87, 4;
	shl.b32 	%r19, %r7, 6;
	shl.b32 	%r57, %r7, 5;
	add.s32 	%r20, %r57, %r18;
	mad.lo.s32 	%r21, %r7, 48, %r18;
	shl.b32 	%r58, %r7, 4;
	add.s32 	%r22, %r58, %r18;
	mov.u32 	%r86, s_data;
$L__BB2_10:
	add.s32 	%r60, %r86, %r18;
	ld.shared.v4.f32 	{%f11, %f12, %f13, %f14}, [%r60];
	add.f32 	%f15, %f11, %f14;
	sub.f32 	%f16, %f12, %f13;
	add.f32 	%f17, %f12, %f13;
	sub.f32 	%f18, %f14, %f11;
	st.shared.v4.f32 	[%r60], {%f15, %f16, %f17, %f18};
	add.s32 	%r61, %r87, %r7;
	add.s32 	%r62, %r86, %r22;
	ld.shared.v4.f32 	{%f19, %f20, %f21, %f22}, [%r62];
	add.f32 	%f23, %f19, %f22;
	sub.f32 	%f24, %f20, %f21;
	add.f32 	%f25, %f20, %f21;
	sub.f32 	%f26, %f22, %f19;
	st.shared.v4.f32 	[%r62], {%f23, %f24, %f25, %f26};
	add.s32 	%r63, %r61, %r7;
	add.s32 	%r64, %r86, %r20;
	ld.shared.v4.f32 	{%f27, %f28, %f29, %f30}, [%r64];
	add.f32 	%f31, %f27, %f30;
	sub.f32 	%f32, %f28, %f29;
	add.f32 	%f33, %f28, %f29;
	sub.f32 	%f34, %f30, %f27;
	st.shared.v4.f32 	[%r64], {%f31, %f32, %f33, %f34};
	add.s32 	%r65, %r63, %r7;
	add.s32 	%r66, %r86, %r21;
	ld.shared.v4.f32 	{%f35, %f36, %f37, %f38}, [%r66];
	add.f32 	%f39, %f35, %f38;
	sub.f32 	%f40, %f36, %f37;
	add.f32 	%f41, %f36, %f37;
	sub.f32 	%f42, %f38, %f35;
	st.shared.v4.f32 	[%r66], {%f39, %f40, %f41, %f42};
	add.s32 	%r87, %r65, %r7;
	add.s32 	%r86, %r86, %r19;
	setp.lt.s32 	%p10, %r87, %r6;
	@%p10 bra 	$L__BB2_10;
$L__BB2_11:
	shr.s32 	%r28, %r1, 2;
	setp.gt.s32 	%p11, %r89, %r28;
	@%p11 bra 	$L__BB2_14;
	mov.u32 	%r73, s_data;
$L__BB2_13:
	add.s32 	%r67, %r89, -1;
	and.b32  	%r68, %r67, %r90;
	sub.s32 	%r69, %r90, %r68;
	shl.b32 	%r70, %r69, 2;
	add.s32 	%r71, %r70, %r68;
	barrier.sync 	0;
	shl.b32 	%r72, %r71, 3;
	add.s32 	%r74, %r73, %r72;
	shl.b32 	%r75, %r89, 3;
	add.s32 	%r76, %r74, %r75;
	add.s32 	%r77, %r76, %r75;
	add.s32 	%r78, %r77, %r75;
	ld.shared.v2.f32 	{%f43, %f44}, [%r74];
	ld.shared.v2.f32 	{%f45, %f46}, [%r77];
	add.f32 	%f47, %f43, %f46;
	sub.f32 	%f48, %f44, %f45;
	add.f32 	%f49, %f44, %f45;
	sub.f32 	%f50, %f46, %f43;
	ld.shared.v2.f32 	{%f51, %f52}, [%r76];
	ld.shared.v2.f32 	{%f53, %f54}, [%r78];
	add.f32 	%f55, %f51, %f54;
	sub.f32 	%f56, %f52, %f53;
	add.f32 	%f57, %f52, %f53;
	sub.f32 	%f58, %f54, %f51;
	add.f32 	%f59, %f47, %f56;
	sub.f32 	%f60, %f48, %f55;
	add.f32 	%f61, %f48, %f55;
	sub.f32 	%f62, %f56, %f47;
	add.f32 	%f63, %f49, %f58;
	sub.f32 	%f64, %f50, %f57;
	add.f32 	%f65, %f50, %f57;
	sub.f32 	%f66, %f58, %f49;
	st.shared.v2.f32 	[%r74], {%f59, %f60};
	st.shared.v2.f32 	[%r76], {%f61, %f62};
	st.shared.v2.f32 	[%r77], {%f63, %f64};
	st.shared.v2.f32 	[%r78], {%f65, %f66};
	shl.b32 	%r89, %r89, 2;
	setp.le.s32 	%p12, %r89, %r28;
	@%p12 bra 	$L__BB2_13;
$L__BB2_14:
	setp.ge.s32 	%p13, %r90, %r1;
	barrier.sync 	0;
	@%p13 bra 	$L__BB2_17;
	mov.u32 	%r31, %ntid.x;
	cvta.to.global.u64 	%rd3, %rd4;
	mov.u32 	%r80, s_data;
$L__BB2_16:
	cvt.s64.s32 	%rd10, %r90;
	add.s64 	%rd11, %rd10, %rd1;
	shl.b64 	%rd12, %rd11, 3;
	add.s64 	%rd13, %rd3, %rd12;
	shl.b32 	%r79, %r90, 3;
	add.s32 	%r81, %r80, %r79;
	ld.shared.v2.f32 	{%f67, %f68}, [%r81];
	st.global.f32 	[%rd13], %f67;
	st.global.f32 	[%rd13+4], %f68;
	add.s32 	%r90, %r90, %r31;
	setp.lt.s32 	%p14, %r90, %r1;
	@%p14 bra 	$L__BB2_16;
$L__BB2_17:
	ret;

}
	// .globl	_Z16iuftBatch2KernelP11ComplexTypeIfES1_i
.visible .entry _Z16iuftBatch2KernelP11ComplexTypeIfES1_i(
	.param .u64 .ptr .align 1 _Z16iuftBatch2KernelP11ComplexTypeIfES1_i_param_0,
	.param .u64 .ptr .align 1 _Z16iuftBatch2KernelP11ComplexTypeIfES1_i_param_1,
	.param .u32 _Z16iuftBatch2KernelP11ComplexTypeIfES1_i_param_2
)
{
	.reg .b32 	%r<16>;
	.reg .b32 	%f<25>;
	.reg .b64 	%rd<12>;

	ld.param.u64 	%rd1, [_Z16iuftBatch2KernelP11ComplexTypeIfES1_i_param_1];
	ld.param.u32 	%r1, [_Z16iuftBatch2KernelP11ComplexTypeIfES1_i_param_2];
	cvta.to.global.u64 	%rd2, %rd1;
	mov.u32 	%r2, %ctaid.x;
	mov.u32 	%r3, %ntid.x;
	mov.u32 	%r4, %tid.x;
	mad.lo.s32 	%r5, %r2, %r3, %r4;
	mov.u32 	%r6, %nctaid.x;
	mov.u32 	%r7, %ctaid.y;
	mul.lo.s32 	%r8, %r6, %r3;
	mul.lo.s32 	%r9, %r8, %r7;
	shl.b32 	%r10, %r9, 2;
	cvt.u64.u32 	%rd3, %r10;
	add.s32 	%r11, %r1, -1;
	and.b32  	%r12, %r11, %r5;
	sub.s32 	%r13, %r5, %r12;
	shl.b32 	%r14, %r13, 2;
	add.s32 	%r15, %r14, %r12;
	cvt.s64.s32 	%rd4, %r15;
	add.s64 	%rd5, %rd3, %rd4;
	shl.b64 	%rd6, %rd5, 3;
	add.s64 	%rd7, %rd2, %rd6;
	mul.wide.s32 	%rd8, %r1, 8;
	add.s64 	%rd9, %rd7, %rd8;
	add.s64 	%rd10, %rd9, %rd8;
	add.s64 	%rd11, %rd10, %rd8;
	ld.global.f32 	%f1, [%rd7];
	ld.global.f32 	%f2, [%rd10+4];
	sub.f32 	%f3, %f1, %f2;
	ld.global.f32 	%f4, [%rd7+4];
	ld.global.f32 	%f5, [%rd10];
	add.f32 	%f6, %f4, %f5;
	sub.f32 	%f7, %f5, %f4;
	add.f32 	%f8, %f1, %f2;
	ld.global.f32 	%f9, [%rd9];
	ld.global.f32 	%f10, [%rd11+4];
	sub.f32 	%f11, %f9, %f10;
	ld.global.f32 	%f12, [%rd9+4];
	ld.global.f32 	%f13, [%rd11];
	add.f32 	%f14, %f12, %f13;
	sub.f32 	%f15, %f13, %f12;
	add.f32 	%f16, %f9, %f10;
	sub.f32 	%f17, %f3, %f14;
	add.f32 	%f18, %f6, %f11;
	sub.f32 	%f19, %f11, %f6;
	add.f32 	%f20, %f3, %f14;
	sub.f32 	%f21, %f7, %f16;
	add.f32 	%f22, %f8, %f15;
	sub.f32 	%f23, %f15, %f8;
	add.f32 	%f24, %f7, %f16;
	st.global.f32 	[%rd7], %f17;
	st.global.f32 	[%rd7+4], %f18;
	st.global.f32 	[%rd9], %f19;
	st.global.f32 	[%rd9+4], %f20;
	st.global.f32 	[%rd10], %f21;
	st.global.f32 	[%rd10+4], %f22;
	st.global.f32 	[%rd11], %f23;
	st.global.f32 	[%rd11+4], %f24;
	ret;

}


// ===== COMPILED SASS (sm_100) =====

	.target	sm_100

	.elftype	@"ET_EXEC"


//--------------------- .note.nv.tkinfo           --------------------------
	.section	.note.nv.tkinfo,"",@"SHT_NOTE"
	.sectionflags	@"SHF_NOTE_NV_TKINFO"
	.tkinfo
        /*0018*/ 	.word	0x00000002
        /*0030*/ 	.string	""
        /*0030*/ 	.string	"ptxas"
        /*0030*/ 	.string	"Cuda compilation tools, release 13.0, V13.0.88"
        /*0030*/ 	.string	"Build cuda_13.0.r13.0/compiler.36424714_0"
        /*0030*/ 	.string	"-arch sm_100 -m 64 "



//--------------------- .note.nv.cuinfo           --------------------------
	.section	.note.nv.cuinfo,"",@"SHT_NOTE"
	.sectionflags	@"SHF_NOTE_NV_CUINFO"
        /*0018*/ 	.short	0x0002
        /*001a*/ 	.short	0x0064
        /*001c*/ 	.short	0x0082
	.zero		2


//--------------------- .nv.info                  --------------------------
	.section	.nv.info,"",@"SHT_CUDA_INFO"
	.align	4


	//----- nvinfo : EIATTR_REGCOUNT
	.align		4
        /*0000*/ 	.byte	0x04, 0x2f
        /*0002*/ 	.short	(.L_1 - .L_0)
	.align		4
.L_0:
        /*0004*/ 	.word	index@(_Z15uftBatch1KernelP11ComplexTypeIfES1_i)
        /*0008*/ 	.word	0x0000001f


	//----- nvinfo : EIATTR_FRAME_SIZE
	.align		4
.L_1:
        /*000c*/ 	.byte	0x04, 0x11
        /*000e*/ 	.short	(.L_3 - .L_2)
	.align		4
.L_2:
        /*0010*/ 	.word	index@(_Z15uftBatch1KernelP11ComplexTypeIfES1_i)
        /*0014*/ 	.word	0x00000000


	//----- nvinfo : EIATTR_REGCOUNT
	.align		4
.L_3:
        /*0018*/ 	.byte	0x04, 0x2f
        /*001a*/ 	.short	(.L_5 - .L_4)
	.align		4
.L_4:
        /*001c*/ 	.word	index@(_Z15uftBatch2KernelP11ComplexTypeIfES1_i)
        /*0020*/ 	.word	0x0000001c


	//----- nvinfo : EIATTR_FRAME_SIZE
	.align		4
.L_5:
        /*0024*/ 	.byte	0x04, 0x11
        /*0026*/ 	.short	(.L_7 - .L_6)
	.align		4
.L_6:
        /*0028*/ 	.word	index@(_Z15uftBatch2KernelP11ComplexTypeIfES1_i)
        /*002c*/ 	.word	0x00000000


	//----- nvinfo : EIATTR_REGCOUNT
	.align		4
.L_7:
        /*0030*/ 	.byte	0x04, 0x2f
        /*0032*/ 	.short	(.L_9 - .L_8)
	.align		4
.L_8:
        /*0034*/ 	.word	index@(_Z16iuftBatch1KernelP11ComplexTypeIfES1_i)
        /*0038*/ 	.word	0x0000001f


	//----- nvinfo : EIATTR_FRAME_SIZE
	.align		4
.L_9:
        /*003c*/ 	.byte	0x04, 0x11
        /*003e*/ 	.short	(.L_11 - .L_10)
	.align		4
.L_10:
        /*0040*/ 	.word	index@(_Z16iuftBatch1KernelP11ComplexTypeIfES1_i)
        /*0044*/ 	.word	0x00000000


	//----- nvinfo : EIATTR_REGCOUNT
	.align		4
.L_11:
        /*0048*/ 	.byte	0x04, 0x2f
        /*004a*/ 	.short	(.L_13 - .L_12)
	.align		4
.L_12:
        /*004c*/ 	.word	index@(_Z16iuftBatch2KernelP11ComplexTypeIfES1_i)
        /*0050*/ 	.word	0x0000001c


	//----- nvinfo : EIATTR_FRAME_SIZE
	.align		4
.L_13:
        /*0054*/ 	.byte	0x04, 0x11
        /*0056*/ 	.short	(.L_15 - .L_14)
	.align		4
.L_14:
        /*0058*/ 	.word	index@(_Z16iuftBatch2KernelP11ComplexTypeIfES1_i)
        /*005c*/ 	.word	0x00000000


	//----- nvinfo : EIATTR_MIN_STACK_SIZE
	.align		4
.L_15:
        /*0060*/ 	.byte	0x04, 0x12
        /*0062*/ 	.short	(.L_17 - .L_16)
	.align		4
.L_16:
        /*0064*/ 	.word	index@(_Z16iuftBatch2KernelP11ComplexTypeIfES1_i)
        /*0068*/ 	.word	0x00000000


	//----- nvinfo : EIATTR_MIN_STACK_SIZE
	.align		4
.L_17:
        /*006c*/ 	.byte	0x04, 0x12
        /*006e*/ 	.short	(.L_19 - .L_18)
	.align		4
.L_18:
        /*0070*/ 	.word	index@(_Z16iuftBatch1KernelP11ComplexTypeIfES1_i)
        /*0074*/ 	.word	0x00000000


	//----- nvinfo : EIATTR_MIN_STACK_SIZE
	.align		4
.L_19:
        /*0078*/ 	.byte	0x04, 0x12
        /*007a*/ 	.short	(.L_21 - .L_20)
	.align		4
.L_20:
        /*007c*/ 	.word	index@(_Z15uftBatch2KernelP11ComplexTypeIfES1_i)
        /*0080*/ 	.word	0x00000000


	//----- nvinfo : EIATTR_MIN_STACK_SIZE
	.align		4
.L_21:
        /*0084*/ 	.byte	0x04, 0x12
        /*0086*/ 	.short	(.L_23 - .L_22)
	.align		4
.L_22:
        /*0088*/ 	.word	index@(_Z15uftBatch1KernelP11ComplexTypeIfES1_i)
        /*008c*/ 	.word	0x00000000
.L_23:


//--------------------- .nv.compat                --------------------------
	.section	.nv.compat,"",@"SHT_CUDA_COMPAT_INFO"
	.align	4
        /*0000*/ 	.byte	0x02, 0x09, 0x00, 0x00, 0x02, 0x02, 0x01, 0x00, 0x02, 0x05, 0x05, 0x00, 0x03, 0x07, 0x01, 0x01
        /*0010*/ 	.byte	0x02, 0x03, 0x00, 0x00, 0x02, 0x06, 0x01, 0x00, 0x04, 0x0b, 0x08, 0x00, 0x09, 0x00, 0x00, 0x00
        /*0020*/ 	.byte	0x00, 0x00, 0x00, 0x00


//--------------------- .nv.info._Z16iuftBatch2KernelP11ComplexTypeIfES1_i --------------------------
	.section	.nv.info._Z16iuftBatch2KernelP11ComplexTypeIfES1_i,"",@"SHT_CUDA_INFO"
	.sectionflags	@""
	.align	4


	//----- nvinfo : EIATTR_CUDA_API_VERSION
	.align		4
        /*0000*/ 	.byte	0x04, 0x37
        /*0002*/ 	.short	(.L_25 - .L_24)
.L_24:
        /*0004*/ 	.word	0x00000082


	//----- nvinfo : EIATTR_KPARAM_INFO
	.align		4
.L_25:
        /*0008*/ 	.byte	0x04, 0x17
        /*000a*/ 	.short	(.L_27 - .L_26)
.L_26:
        /*000c*/ 	.word	0x00000000
        /*0010*/ 	.short	0x0002
        /*0012*/ 	.short	0x0010
        /*0014*/ 	.byte	0x00, 0xf0, 0x11, 0x00


	//----- nvinfo : EIATTR_KPARAM_INFO
	.align		4
.L_27:
        /*0018*/ 	.byte	0x04, 0x17
        /*001a*/ 	.short	(.L_29 - .L_28)
.L_28:
        /*001c*/ 	.word	0x00000000
        /*0020*/ 	.short	0x0001
        /*0022*/ 	.short	0x0008
        /*0024*/ 	.byte	0x00, 0xf5, 0x21, 0x00


	//----- nvinfo : EIATTR_KPARAM_INFO
	.align		4
.L_29:
        /*0028*/ 	.byte	0x04, 0x17
        /*002a*/ 	.short	(.L_31 - .L_30)
.L_30:
        /*002c*/ 	.word	0x00000000
        /*0030*/ 	.short	0x0000
        /*0032*/ 	.short	0x0000
        /*0034*/ 	.byte	0x00, 0xf5, 0x21, 0x00


	//----- nvinfo : EIATTR_SPARSE_MMA_MASK
	.align		4
.L_31:
        /*0038*/ 	.byte	0x03, 0x50
        /*003a*/ 	.short	0x0000


	//----- nvinfo : EIATTR_MAXREG_COUNT
	.align		4
        /*003c*/ 	.byte	0x03, 0x1b
        /*003e*/ 	.short	0x00ff


	//----- nvinfo : EIATTR_MERCURY_ISA_VERSION
	.align		4
        /*0040*/ 	.byte	0x03, 0x5f
        /*0042*/ 	.short	0x0101


	//----- nvinfo : EIATTR_VRC_CTA_INIT_COUNT
	.align		4
        /*0044*/ 	.byte	0x02, 0x4a
	.zero		1
	.zero		1


	//----- nvinfo : EIATTR_EXIT_INSTR_OFFSETS
	.align		4
        /*0048*/ 	.byte	0x04, 0x1c
        /*004a*/ 	.short	(.L_33 - .L_32)


	//   ....[0]....
.L_32:
        /*004c*/ 	.word	0x00000370


	//----- nvinfo : EIATTR_CBANK_PARAM_SIZE
	.align		4
.L_33:
        /*0050*/ 	.byte	0x03, 0x19
        /*0052*/ 	.short	0x0014


	//----- nvinfo : EIATTR_PARAM_CBANK
	.align		4
        /*0054*/ 	.byte	0x04, 0x0a
        /*0056*/ 	.short	(.L_35 - .L_34)
	.align		4
.L_34:
        /*0058*/ 	.word	index@(.nv.constant0._Z16iuftBatch2KernelP11ComplexTypeIfES1_i)
        /*005c*/ 	.short	0x0380
        /*005e*/ 	.short	0x0014


	//----- nvinfo : EIATTR_SW_WAR
	.align		4
.L_35:
        /*0060*/ 	.byte	0x04, 0x36
        /*0062*/ 	.short	(.L_37 - .L_36)
.L_36:
        /*0064*/ 	.word	0x00000008
.L_37:


//--------------------- .nv.info._Z16iuftBatch1KernelP11ComplexTypeIfES1_i --------------------------
	.section	.nv.info._Z16iuftBatch1KernelP11ComplexTypeIfES1_i,"",@"SHT_CUDA_INFO"
	.sectionflags	@""
	.align	4


	//----- nvinfo : EIATTR_CUDA_API_VERSION
	.align		4
        /*0000*/ 	.byte	0x04, 0x37
        /*0002*/ 	.short	(.L_39 - .L_38)
.L_38:
        /*0004*/ 	.word	0x00000082


	//----- nvinfo : EIATTR_KPARAM_INFO
	.align		4
.L_39:
        /*0008*/ 	.byte	0x04, 0x17
        /*000a*/ 	.short	(.L_41 - .L_40)
.L_40:
        /*000c*/ 	.word	0x00000000
        /*0010*/ 	.short	0x0002
        /*0012*/ 	.short	0x0010
        /*0014*/ 	.byte	0x00, 0xf0, 0x11, 0x00


	//----- nvinfo : EIATTR_KPARAM_INFO
	.align		4
.L_41:
        /*0018*/ 	.byte	0x04, 0x17
        /*001a*/ 	.short	(.L_43 - .L_42)
.L_42:
        /*001c*/ 	.word	0x00000000
        /*0020*/ 	.short	0x0001
        /*0022*/ 	.short	0x0008
        /*0024*/ 	.byte	0x00, 0xf5, 0x21, 0x00


	//----- nvinfo : EIATTR_KPARAM_INFO
	.align		4
.L_43:
        /*0028*/ 	.byte	0x04, 0x17
        /*002a*/ 	.short	(.L_45 - .L_44)
.L_44:
        /*002c*/ 	.word	0x00000000
        /*0030*/ 	.short	0x0000
        /*0032*/ 	.short	0x0000
        /*0034*/ 	.byte	0x00, 0xf5, 0x21, 0x00


	//----- nvinfo : EIATTR_SPARSE_MMA_MASK
	.align		4
.L_45:
        /*0038*/ 	.byte	0x03, 0x50
        /*003a*/ 	.short	0x0000


	//----- nvinfo : EIATTR_MAXREG_COUNT
	.align		4
        /*003c*/ 	.byte	0x03, 0x1b
        /*003e*/ 	.short	0x00ff


	//----- nvinfo : EIATTR_NUM_BARRIERS
	.align		4
        /*0040*/ 	.byte	0x02, 0x4c
        /*0042*/ 	.byte	0x01
	.zero		1


	//----- nvinfo : EIATTR_MERCURY_ISA_VERSION
	.align		4
        /*0044*/ 	.byte	0x03, 0x5f
        /*0046*/ 	.short	0x0101


	//----- nvinfo : EIATTR_COOP_GROUP_MASK_REGIDS
	.align		4
        /*0048*/ 	.byte	0x04, 0x29
        /*004a*/ 	.short	(.L_47 - .L_46)


	//   ....[0]....
.L_46:
        /*004c*/ 	.word	0xffffffff


	//   ....[1]....
        /*0050*/ 	.word	0xffffffff


	//   ....[2]....
        /*0054*/ 	.word	0xffffffff


	//----- nvinfo : EIATTR_COOP_GROUP_INSTR_OFFSETS
	.align		4
.L_47:
        /*0058*/ 	.byte	0x04, 0x28
        /*005a*/ 	.short	(.L_49 - .L_48)


	//   ....[0]....
.L_48:
        /*005c*/ 	.word	0x00000230


	//   ....[1]....
        /*0060*/ 	.word	0x000008d0


	//   ....[2]....
        /*0064*/ 	.word	0x00000b00


	//----- nvinfo : EIATTR_VRC_CTA_INIT_COUNT
	.align		4
.L_49:
        /*0068*/ 	.byte	0x02, 0x4a
	.zero		1
	.zero		1


	//----- nvinfo : EIATTR_EXIT_INSTR_OFFSETS
	.align		4
        /*006c*/ 	.byte	0x04, 0x1c
        /*006e*/ 	.short	(.L_51 - .L_50)


	//   ....[0]....
.L_50:
        /*0070*/ 	.word	0x00000b10


	//   ....[1]....
        /*0074*/ 	.word	0x00000c20


	//----- nvinfo : EIATTR_CRS_STACK_SIZE
	.align		4
.L_51:
        /*0078*/ 	.byte	0x04, 0x1e
        /*007a*/ 	.short	(.L_53 - .L_52)
.L_52:
        /*007c*/ 	.word	0x00000000


	//----- nvinfo : EIATTR_CBANK_PARAM_SIZE
	.align		4
.L_53:
        /*0080*/ 	.byte	0x03, 0x19
        /*0082*/ 	.short	0x0014


	//----- nvinfo : EIATTR_PARAM_CBANK
	.align		4
        /*0084*/ 	.byte	0x04, 0x0a
        /*0086*/ 	.short	(.L_55 - .L_54)
	.align		4
.L_54:
        /*0088*/ 	.word	index@(.nv.constant0._Z16iuftBatch1KernelP11ComplexTypeIfES1_i)
        /*008c*/ 	.short	0x0380
        /*008e*/ 	.short	0x0014


	//----- nvinfo : EIATTR_SW_WAR
	.align		4
.L_55:
        /*0090*/ 	.byte	0x04, 0x36
        /*0092*/ 	.short	(.L_57 - .L_56)
.L_56:
        /*0094*/ 	.word	0x00000008
.L_57:


//--------------------- .nv.info._Z15uftBatch2KernelP11ComplexTypeIfES1_i --------------------------
	.section	.nv.info._Z15uftBatch2KernelP11ComplexTypeIfES1_i,"",@"SHT_CUDA_INFO"
	.sectionflags	@""
	.align	4


	//----- nvinfo : EIATTR_CUDA_API_VERSION
	.align		4
        /*0000*/ 	.byte	0x04, 0x37
        /*0002*/ 	.short	(.L_59 - .L_58)
.L_58:
        /*0004*/ 	.word	0x00000082


	//----- nvinfo : EIATTR_KPARAM_INFO
	.align		4
.L_59:
        /*0008*/ 	.byte	0x04, 0x17
        /*000a*/ 	.short	(.L_61 - .L_60)
.L_60:
        /*000c*/ 	.word	0x00000000
        /*0010*/ 	.short	0x0002
        /*0012*/ 	.short	0x0010
        /*0014*/ 	.byte	0x00, 0xf0, 0x11, 0x00


	//----- nvinfo : EIATTR_KPARAM_INFO
	.align		4
.L_61:
        /*0018*/ 	.byte	0x04, 0x17
        /*001a*/ 	.short	(.L_63 - .L_62)
.L_62:
        /*001c*/ 	.word	0x00000000
        /*0020*/ 	.short	0x0001
        /*0022*/ 	.short	0x0008
        /*0024*/ 	.byte	0x00, 0xf5, 0x21, 0x00


	//----- nvinfo : EIATTR_KPARAM_INFO
	.align		4
.L_63:
        /*0028*/ 	.byte	0x04, 0x17
        /*002a*/ 	.short	(.L_65 - .L_64)
.L_64:
        /*002c*/ 	.word	0x00000000
        /*0030*/ 	.short	0x0000
        /*0032*/ 	.short	0x0000
        /*0034*/ 	.byte	0x00, 0xf5, 0x21, 0x00


	//----- nvinfo : EIATTR_SPARSE_MMA_MASK
	.align		4
.L_65:
        /*0038*/ 	.byte	0x03, 0x50
        /*003a*/ 	.short	0x0000


	//----- nvinfo : EIATTR_MAXREG_COUNT
	.align		4
        /*003c*/ 	.byte	0x03, 0x1b
        /*003e*/ 	.short	0x00ff


	//----- nvinfo : EIATTR_MERCURY_ISA_VERSION
	.align		4
        /*0040*/ 	.byte	0x03, 0x5f
        /*0042*/ 	.short	0x0101


	//----- nvinfo : EIATTR_VRC_CTA_INIT_COUNT
	.align		4
        /*0044*/ 	.byte	0x02, 0x4a
	.zero		1
	.zero		1


	//----- nvinfo : EIATTR_EXIT_INSTR_OFFSETS
	.align		4
        /*0048*/ 	.byte	0x04, 0x1c
        /*004a*/ 	.short	(.L_67 - .L_66)


	//   ....[0]....
.L_66:
        /*004c*/ 	.word	0x00000370


	//----- nvinfo : EIATTR_CBANK_PARAM_SIZE
	.align		4
.L_67:
        /*0050*/ 	.byte	0x03, 0x19
        /*0052*/ 	.short	0x0014


	//----- nvinfo : EIATTR_PARAM_CBANK
	.align		4
        /*0054*/ 	.byte	0x04, 0x0a
        /*0056*/ 	.short	(.L_69 - .L_68)
	.align		4
.L_68:
        /*0058*/ 	.word	index@(.nv.constant0._Z15uftBatch2KernelP11ComplexTypeIfES1_i)
        /*005c*/ 	.short	0x0380
        /*005e*/ 	.short	0x0014


	//----- nvinfo : EIATTR_SW_WAR
	.align		4
.L_69:
        /*0060*/ 	.byte	0x04, 0x36
        /*0062*/ 	.short	(.L_71 - .L_70)
.L_70:
        /*0064*/ 	.word	0x00000008
.L_71:


//--------------------- .nv.info._Z15uftBatch1KernelP11ComplexTypeIfES1_i --------------------------
	.section	.nv.info._Z15uftBatch1KernelP11ComplexTypeIfES1_i,"",@"SHT_CUDA_INFO"
	.sectionflags	@""
	.align	4


	//----- nvinfo : EIATTR_CUDA_API_VERSION
	.align		4
        /*0000*/ 	.byte	0x04, 0x37
        /*0002*/ 	.short	(.L_73 - .L_72)
.L_72:
        /*0004*/ 	.word	0x00000082


	//----- nvinfo : EIATTR_KPARAM_INFO
	.align		4
.L_73:
        /*0008*/ 	.byte	0x04, 0x17
        /*000a*/ 	.short	(.L_75 - .L_74)
.L_74:
        /*000c*/ 	.word	0x00000000
        /*0010*/ 	.short	0x0002
        /*0012*/ 	.short	0x0010
        /*0014*/ 	.byte	0x00, 0xf0, 0x11, 0x00


	//----- nvinfo : EIATTR_KPARAM_INFO
	.align		4
.L_75:
        /*0018*/ 	.byte	0x04, 0x17
        /*001a*/ 	.short	(.L_77 - .L_76)
.L_76:
        /*001c*/ 	.word	0x00000000
        /*0020*/ 	.short	0x0001
        /*0022*/ 	.short	0x0008
        /*0024*/ 	.byte	0x00, 0xf5, 0x21, 0x00


	//----- nvinfo : EIATTR_KPARAM_INFO
	.align		4
.L_77:
        /*0028*/ 	.byte	0x04, 0x17
        /*002a*/ 	.short	(.L_79 - .L_78)
.L_78:
        /*002c*/ 	.word	0x00000000
        /*0030*/ 	.short	0x0000
        /*0032*/ 	.short	0x0000
        /*0034*/ 	.byte	0x00, 0xf5, 0x21, 0x00


	//----- nvinfo : EIATTR_SPARSE_MMA_MASK
	.align		4
.L_79:
        /*0038*/ 	.byte	0x03, 0x50
        /*003a*/ 	.short	0x0000


	//----- nvinfo : EIATTR_MAXREG_COUNT
	.align		4
        /*003c*/ 	.byte	0x03, 0x1b
        /*003e*/ 	.short	0x00ff


	//----- nvinfo : EIATTR_NUM_BARRIERS
	.align		4
        /*0040*/ 	.byte	0x02, 0x4c
        /*0042*/ 	.byte	0x01
	.zero		1


	//----- nvinfo : EIATTR_MERCURY_ISA_VERSION
	.align		4
        /*0044*/ 	.byte	0x03, 0x5f
        /*0046*/ 	.short	0x0101


	//----- nvinfo : EIATTR_COOP_GROUP_MASK_REGIDS
	.align		4
        /*0048*/ 	.byte	0x04, 0x29
        /*004a*/ 	.short	(.L_81 - .L_80)


	//   ....[0]....
.L_80:
        /*004c*/ 	.word	0xffffffff


	//   ....[1]....
        /*0050*/ 	.word	0xffffffff


	//   ....[2]....
        /*0054*/ 	.word	0xffffffff


	//----- nvinfo : EIATTR_COOP_GROUP_INSTR_OFFSETS
	.align		4
.L_81:
        /*0058*/ 	.byte	0x04, 0x28
        /*005a*/ 	.short	(.L_83 - .L_82)


	//   ....[0]....
.L_82:
        /*005c*/ 	.word	0x00000230


	//   ....[1]....
        /*0060*/ 	.word	0x000008d0


	//   ....[2]....
        /*0064*/ 	.word	0x00000b00


	//----- nvinfo : EIATTR_VRC_CTA_INIT_COUNT
	.align		4
.L_83:
        /*0068*/ 	.byte	0x02, 0x4a
	.zero		1
	.zero		1


	//----- nvinfo : EIATTR_EXIT_INSTR_OFFSETS
	.align		4
        /*006c*/ 	.byte	0x04, 0x1c
        /*006e*/ 	.short	(.L_85 - .L_84)


	//   ....[0]....
.L_84:
        /*0070*/ 	.word	0x00000b10


	//   ....[1]....
        /*0074*/ 	.word	0x00000c20


	//----- nvinfo : EIATTR_CRS_STACK_SIZE
	.align		4
.L_85:
        /*0078*/ 	.byte	0x04, 0x1e
        /*007a*/ 	.short	(.L_87 - .L_86)
.L_86:
        /*007c*/ 	.word	0x00000000


	//----- nvinfo : EIATTR_CBANK_PARAM_SIZE
	.align		4
.L_87:
        /*0080*/ 	.byte	0x03, 0x19
        /*0082*/ 	.short	0x0014


	//----- nvinfo : EIATTR_PARAM_CBANK
	.align		4
        /*0084*/ 	.byte	0x04, 0x0a
        /*0086*/ 	.short	(.L_89 - .L_88)
	.align		4
.L_88:
        /*0088*/ 	.word	index@(.nv.constant0._Z15uftBatch1KernelP11ComplexTypeIfES1_i)
        /*008c*/ 	.short	0x0380
        /*008e*/ 	.short	0x0014


	//----- nvinfo : EIATTR_SW_WAR
	.align		4
.L_89:
        /*0090*/ 	.byte	0x04, 0x36
        /*0092*/ 	.short	(.L_91 - .L_90)
.L_90:
        /*0094*/ 	.word	0x00000008
.L_91:


//--------------------- .nv.callgraph             --------------------------
	.section	.nv.callgraph,"",@"SHT_CUDA_CALLGRAPH"
	.align	4
	.sectionentsize	8
	.align		4
        /*0000*/ 	.word	0x00000000
	.align		4
        /*0004*/ 	.word	0xffffffff
	.align		4
        /*0008*/ 	.word	0x00000000
	.align		4
        /*000c*/ 	.word	0xfffffffe
	.align		4
        /*0010*/ 	.word	0x00000000
	.align		4
        /*0014*/ 	.word	0xfffffffd
	.align		4
        /*0018*/ 	.word	0x00000000
	.align		4
        /*001c*/ 	.word	0xfffffffc


//--------------------- .text._Z16iuftBatch2KernelP11ComplexTypeIfES1_i --------------------------
	.section	.text._Z16iuftBatch2KernelP11ComplexTypeIfES1_i,"ax",@progbits
	.align	128
        .global         _Z16iuftBatch2KernelP11ComplexTypeIfES1_i
        .type           _Z16iuftBatch2KernelP11ComplexTypeIfES1_i,@function
        .size           _Z16iuftBatch2KernelP11ComplexTypeIfES1_i,(.L_x_28 - _Z16iuftBatch2KernelP11ComplexTypeIfES1_i)
        .other          _Z16iuftBatch2KernelP11ComplexTypeIfES1_i,@"STO_CUDA_ENTRY STV_DEFAULT"
_Z16iuftBatch2KernelP11ComplexTypeIfES1_i:
.text._Z16iuftBatch2KernelP11ComplexTypeIfES1_i:
[----:B------:R-:W-:Y:S01]  /*0000*/  LDC R1, c[0x0][0x37c] ;  /* 0x0000df00ff017b82 */ /* 0x000fe20000000800 */
[----:B------:R-:W0:Y:S07]  /*0010*/  S2R R3, SR_TID.X ;  /* 0x0000000000037919 */ /* 0x000e2e0000002100 */
[----:B------:R-:W0:Y:S01]  /*0020*/  S2UR UR4, SR_CTAID.X ;  /* 0x00000000000479c3 */ /* 0x000e220000002500 */
[----:B------:R-:W1:Y:S07]  /*0030*/  LDCU.64 UR8, c[0x0][0x388] ;  /* 0x00007100ff0877ac */ /* 0x000e6e0008000a00 */
[----:B------:R-:W0:Y:S01]  /*0040*/  LDC R2, c[0x0][0x360] ;  /* 0x0000d800ff027b82 */ /* 0x000e220000000800 */
[----:B------:R-:W2:Y:S07]  /*0050*/  LDCU UR5, c[0x0][0x370] ;  /* 0x00006e00ff0577ac */ /* 0x000eae0008000800 */
[----:B------:R-:W3:Y:S08]  /*0060*/  LDC R11, c[0x0][0x390] ;  /* 0x0000e400ff0b7b82 */ /* 0x000ef00000000800 */
[----:B------:R-:W4:Y:S01]  /*0070*/  S2UR UR6, SR_CTAID.Y ;  /* 0x00000000000679c3 */ /* 0x000f220000002600 */
[----:B0-----:R-:W-:-:S02]  /*0080*/  IMAD R0, R2, UR4, R3 ;  /* 0x0000000402007c24 */ /* 0x001fc4000f8e0203 */
[----:B--2---:R-:W-:Y:S01]  /*0090*/  IMAD R2, R2, UR5, RZ ;  /* 0x0000000502027c24 */ /* 0x004fe2000f8e02ff */
[----:B------:R-:W0:Y:S01]  /*00a0*/  LDCU.64 UR4, c[0x0][0x358] ;  /* 0x00006b00ff0477ac */ /* 0x000e220008000a00 */
[----:B---3--:R-:W-:-:S04]  /*00b0*/  IADD3 R3, PT, PT, R11, -0x1, RZ ;  /* 0xffffffff0b037810 */ /* 0x008fc80007ffe0ff */
[----:B------:R-:W-:-:S04]  /*00c0*/  LOP3.LUT R3, R3, R0, RZ, 0xc0, !PT ;  /* 0x0000000003037212 */ /* 0x000fc800078ec0ff */
[----:B------:R-:W-:Y:S01]  /*00d0*/  IADD3 R0, PT, PT, R0, -R3, RZ ;  /* 0x8000000300007210 */ /* 0x000fe20007ffe0ff */
[----:B----4-:R-:W-:-:S03]  /*00e0*/  IMAD R2, R2, UR6, RZ ;  /* 0x0000000602027c24 */ /* 0x010fc6000f8e02ff */
[----:B------:R-:W-:-:S04]  /*00f0*/  LEA R3, R0, R3, 0x2 ;  /* 0x0000000300037211 */ /* 0x000fc800078e10ff */
[----:B------:R-:W-:-:S04]  /*0100*/  LEA R2, P0, R2, R3, 0x2 ;  /* 0x0000000302027211 */ /* 0x000fc800078010ff */
[----:B------:R-:W-:Y:S02]  /*0110*/  LEA.HI.X.SX32 R3, R3, RZ, 0x1, P0 ;  /* 0x000000ff03037211 */ /* 0x000fe400000f0eff */
[----:B-1----:R-:W-:-:S04]  /*0120*/  LEA R8, P0, R2, UR8, 0x3 ;  /* 0x0000000802087c11 */ /* 0x002fc8000f8018ff */
[----:B------:R-:W-:-:S03]  /*0130*/  LEA.HI.X R9, R2, UR9, R3, 0x3, P0 ;  /* 0x0000000902097c11 */ /* 0x000fc600080f1c03 */
[C---:B------:R-:W-:Y:S02]  /*0140*/  IMAD.WIDE R6, R11.reuse, 0x8, R8 ;  /* 0x000000080b067825 */ /* 0x040fe400078e0208 */
[----:B0-----:R-:W2:Y:S04]  /*0150*/  LDG.E R0, desc[UR4][R8.64] ;  /* 0x0000000408007981 */ /* 0x001ea8000c1e1900 */
[----:B------:R-:W3:Y:S01]  /*0160*/  LDG.E R12, desc[UR4][R8.64+0x4] ;  /* 0x00000404080c7981 */ /* 0x000ee2000c1e1900 */
[----:B------:R-:W-:-:S03]  /*0170*/  IMAD.WIDE R4, R11, 0x8, R6 ;  /* 0x000000080b047825 */ /* 0x000fc600078e0206 */
[----:B------:R-:W4:Y:S01]  /*0180*/  LDG.E R16, desc[UR4][R6.64+0x4] ;  /* 0x0000040406107981 */ /* 0x000f22000c1e1900 */
[----:B------:R-:W-:-:S03]  /*0190*/  IMAD.WIDE R2, R11, 0x8, R4 ;  /* 0x000000080b027825 */ /* 0x000fc600078e0204 */
[----:B------:R-:W3:Y:S04]  /*01a0*/  LDG.E R13, desc[UR4][R4.64] ;  /* 0x00000004040d7981 */ /* 0x000ee8000c1e1900 */
[----:B------:R-:W2:Y:S04]  /*01b0*/  LDG.E R11, desc[UR4][R4.64+0x4] ;  /* 0x00000404040b7981 */ /* 0x000ea8000c1e1900 */
[----:B------:R-:W4:Y:S04]  /*01c0*/  LDG.E R17, desc[UR4][R2.64] ;  /* 0x0000000402117981 */ /* 0x000f28000c1e1900 */
[----:B------:R-:W5:Y:S04]  /*01d0*/  LDG.E R14, desc[UR4][R6.64] ;  /* 0x00000004060e7981 */ /* 0x000f68000c1e1900 */
[----:B------:R-:W5:Y:S01]  /*01e0*/  LDG.E R15, desc[UR4][R2.64+0x4] ;  /* 0x00000404020f7981 */ /* 0x000f62000c1e1900 */
[C-C-:B--2---:R-:W-:Y:S01]  /*01f0*/  FADD R10, R0.reuse, -R11.reuse ;  /* 0x8000000b000a7221 */ /* 0x144fe20000000000 */
[----:B------:R-:W-:Y:S01]  /*0200*/  FADD R11, R0, R11 ;  /* 0x0000000b000b7221 */ /* 0x000fe20000000000 */
[C-C-:B---3--:R-:W-:Y:S01]  /*0210*/  FADD R0, R12.reuse, R13.reuse ;  /* 0x0000000d0c007221 */ /* 0x148fe20000000000 */
[----:B------:R-:W-:Y:S01]  /*0220*/  FADD R12, -R12, R13 ;  /* 0x0000000d0c0c7221 */ /* 0x000fe20000000100 */
[C-C-:B----4-:R-:W-:Y:S01]  /*0230*/  FADD R19, R16.reuse, R17.reuse ;  /* 0x0000001110137221 */ /* 0x150fe20000000000 */
[----:B------:R-:W-:-:S03]  /*0240*/  FADD R16, -R16, R17 ;  /* 0x0000001110107221 */ /* 0x000fc60000000100 */
[----:B------:R-:W-:Y:S01]  /*0250*/  FADD R17, R10, -R19 ;  /* 0x800000130a117221 */ /* 0x000fe20000000000 */
[C-C-:B------:R-:W-:Y:S01]  /*0260*/  FADD R23, R11.reuse, R16.reuse ;  /* 0x000000100b177221 */ /* 0x140fe20000000000 */
[C-C-:B-----5:R-:W-:Y:S01]  /*0270*/  FADD R13, R14.reuse, -R15.reuse ;  /* 0x8000000f0e0d7221 */ /* 0x160fe20000000000 */
[----:B------:R-:W-:Y:S01]  /*0280*/  FADD R15, R14, R15 ;  /* 0x0000000f0e0f7221 */ /* 0x000fe20000000000 */
[----:B------:R-:W-:Y:S01]  /*0290*/  FADD R25, -R11, R16 ;  /* 0x000000100b197221 */ /* 0x000fe20000000100 */
[----:B------:R-:W-:Y:S01]  /*02a0*/  FADD R19, R10, R19 ;  /* 0x000000130a137221 */ /* 0x000fe20000000000 */
[C-C-:B------:R-:W-:Y:S01]  /*02b0*/  FADD R11, R0.reuse, R13.reuse ;  /* 0x0000000d000b7221 */ /* 0x140fe20000000000 */
[----:B------:R-:W-:Y:S01]  /*02c0*/  FADD R13, -R0, R13 ;  /* 0x0000000d000d7221 */ /* 0x000fe20000000100 */
[C-C-:B------:R-:W-:Y:S01]  /*02d0*/  FADD R21, R12.reuse, -R15.reuse ;  /* 0x8000000f0c157221 */ /* 0x140fe20000000000 */
[----:B------:R-:W-:Y:S01]  /*02e0*/  FADD R15, R12, R15 ;  /* 0x0000000f0c0f7221 */ /* 0x000fe20000000000 */
[----:B------:R-:W-:Y:S04]  /*02f0*/  STG.E desc[UR4][R8.64], R17 ;  /* 0x0000001108007986 */ /* 0x000fe8000c101904 */
[----:B------:R-:W-:Y:S04]  /*0300*/  STG.E desc[UR4][R8.64+0x4], R11 ;  /* 0x0000040b08007986 */ /* 0x000fe8000c101904 */
[----:B------:R-:W-:Y:S04]  /*0310*/  STG.E desc[UR4][R6.64], R13 ;  /* 0x0000000d06007986 */ /* 0x000fe8000c101904 */
[----:B------:R-:W-:Y:S04]  /*0320*/  STG.E desc[UR4][R6.64+0x4], R19 ;  /* 0x0000041306007986 */ /* 0x000fe8000c101904 */
[----:B------:R-:W-:Y:S04]  /*0330*/  STG.E desc[UR4][R4.64], R21 ;  /* 0x0000001504007986 */ /* 0x000fe8000c101904 */
[----:B------:R-:W-:Y:S04]  /*0340*/  STG.E desc[UR4][R4.64+0x4], R23 ;  /* 0x0000041704007986 */ /* 0x000fe8000c101904 */
[----:B------:R-:W-:Y:S04]  /*0350*/  STG.E desc[UR4][R2.64], R25 ;  /* 0x0000001902007986 */ /* 0x000fe8000c101904 */
[----:B------:R-:W-:Y:S01]  /*0360*/  STG.E desc[UR4][R2.64+0x4], R15 ;  /* 0x0000040f02007986 */ /* 0x000fe2000c101904 */
[----:B------:R-:W-:Y:S05]  /*0370*/  EXIT ;  /* 0x000000000000794d */ /* 0x000fea0003800000 */
.L_x_0:
[----:B------:R-:W-:-:S00]  /*0380*/  BRA `(.L_x_0) ;  /* 0xfffffffc00fc7947 */ /* 0x000fc0000383ffff */
[----:B------:R-:W-:-:S00]  /*0390*/  NOP ;  /* 0x0000000000007918 */ /* 0x000fc00000000000 */
        /* <DEDUP_REMOVED lines=14> */
.L_x_28:


//--------------------- .text._Z16iuftBatch1KernelP11ComplexTypeIfES1_i --------------------------
	.section	.text._Z16iuftBatch1KernelP11ComplexTypeIfES1_i,"ax",@progbits
	.align	128
        .global         _Z16iuftBatch1KernelP11ComplexTypeIfES1_i
        .type           _Z16iuftBatch1KernelP11ComplexTypeIfES1_i,@function
        .size           _Z16iuftBatch1KernelP11ComplexTypeIfES1_i,(.L_x_29 - _Z16iuftBatch1KernelP11ComplexTypeIfES1_i)
        .other          _Z16iuftBatch1KernelP11ComplexTypeIfES1_i,@"STO_CUDA_ENTRY STV_DEFAULT"
_Z16iuftBatch1KernelP11ComplexTypeIfES1_i:
.text._Z16iuftBatch1KernelP11ComplexTypeIfES1_i:
[----:B------:R-:W-:Y:S01]  /*0000*/  LDC R1, c[0x0][0x37c] ;  /* 0x0000df00ff017b82 */ /* 0x000fe20000000800 */
[----:B------:R-:W0:Y:S01]  /*0010*/  S2R R26, SR_TID.X ;  /* 0x00000000001a7919 */ /* 0x000e220000002100 */
[----:B------:R-:W1:Y:S06]  /*0020*/  LDCU UR6, c[0x0][0x390] ;  /* 0x00007200ff0677ac */ /* 0x000e6c0008000800 */
[----:B------:R-:W2:Y:S01]  /*0030*/  S2UR UR5, SR_CTAID.X ;  /* 0x00000000000579c3 */ /* 0x000ea20000002500 */
[----:B------:R-:W-:Y:S01]  /*0040*/  BSSY.RECONVERGENT B0, `(.L_x_1) ;  /* 0x0000019000007945 */ /* 0x000fe20003800200 */
[----:B------:R-:W-:Y:S01]  /*0050*/  UMOV UR4, 0x1 ;  /* 0x0000000100047882 */ /* 0x000fe20000000000 */
[----:B------:R-:W3:Y:S01]  /*0060*/  LDCU.64 UR10, c[0x0][0x358] ;  /* 0x00006b00ff0a77ac */ /* 0x000ee20008000a00 */
[----:B------:R-:W4:Y:S01]  /*0070*/  LDCU.64 UR12, c[0x0][0x388] ;  /* 0x00007100ff0c77ac */ /* 0x000f220008000a00 */
[----:B-1----:R-:W-:-:S02]  /*0080*/  USHF.L.U32 UR4, UR4, UR6, URZ ;  /* 0x0000000604047299 */ /* 0x002fc400080006ff */
[----:B--2---:R-:W-:-:S04]  /*0090*/  USHF.L.U32 UR5, UR5, UR6, URZ ;  /* 0x0000000605057299 */ /* 0x004fc800080006ff */
[----:B------:R-:W-:Y:S01]  /*00a0*/  USHF.R.S32.HI UR9, URZ, 0x1f, UR5 ;  /* 0x0000001fff097899 */ /* 0x000fe20008011405 */
[----:B0-----:R-:W-:-:S13]  /*00b0*/  ISETP.GE.AND P0, PT, R26, UR4, PT ;  /* 0x000000041a007c0c */ /* 0x001fda000bf06270 */
[----:B---34-:R-:W-:Y:S05]  /*00c0*/  @P0 BRA `(.L_x_2) ;  /* 0x0000000000400947 */ /* 0x018fea0003800000 */
[----:B------:R-:W0:Y:S01]  /*00d0*/  S2R R3, SR_CgaCtaId ;  /* 0x0000000000037919 */ /* 0x000e220000008800 */
[----:B------:R-:W1:Y:S01]  /*00e0*/  LDC R8, c[0x0][0x360] ;  /* 0x0000d800ff087b82 */ /* 0x000e620000000800 */
[----:B------:R-:W-:Y:S02]  /*00f0*/  MOV R0, 0x400 ;  /* 0x0000040000007802 */ /* 0x000fe40000000f00 */
[----:B------:R-:W-:Y:S02]  /*0100*/  MOV R5, R26 ;  /* 0x0000001a00057202 */ /* 0x000fe40000000f00 */
[----:B0-----:R-:W-:-:S07]  /*0110*/  LEA R0, R3, R0, 0x18 ;  /* 0x0000000003007211 */ /* 0x001fce00078ec0ff */
.L_x_3:
[----:B------:R-:W-:-:S04]  /*0120*/  IADD3 R3, P0, PT, R5, UR5, RZ ;  /* 0x0000000505037c10 */ /* 0x000fc8000ff1e0ff */
[----:B0-----:R-:W-:Y:S02]  /*0130*/  LEA.HI.X.SX32 R4, R5, UR9, 0x1, P0 ;  /* 0x0000000905047c11 */ /* 0x001fe400080f0eff */
[----:B------:R-:W-:-:S04]  /*0140*/  LEA R2, P0, R3, UR12, 0x3 ;  /* 0x0000000c03027c11 */ /* 0x000fc8000f8018ff */
[----:B------:R-:W-:-:S05]  /*0150*/  LEA.HI.X R3, R3, UR13, R4, 0x3, P0 ;  /* 0x0000000d03037c11 */ /* 0x000fca00080f1c04 */
[----:B------:R-:W2:Y:S04]  /*0160*/  LDG.E R6, desc[UR10][R2.64] ;  /* 0x0000000a02067981 */ /* 0x000ea8000c1e1900 */
[----:B------:R-:W2:Y:S01]  /*0170*/  LDG.E R7, desc[UR10][R2.64+0x4] ;  /* 0x0000040a02077981 */ /* 0x000ea2000c1e1900 */
[----:B------:R-:W-:Y:S01]  /*0180*/  IMAD R4, R5, 0x8, R0 ;  /* 0x0000000805047824 */ /* 0x000fe200078e0200 */
[----:B-1----:R-:W-:-:S04]  /*0190*/  IADD3 R5, PT, PT, R8, R5, RZ ;  /* 0x0000000508057210 */ /* 0x002fc80007ffe0ff */
[----:B------:R-:W-:Y:S01]  /*01a0*/  ISETP.GE.AND P0, PT, R5, UR4, PT ;  /* 0x0000000405007c0c */ /* 0x000fe2000bf06270 */
[----:B--2---:R0:W-:-:S12]  /*01b0*/  STS.64 [R4], R6 ;  /* 0x0000000604007388 */ /* 0x0041d80000000a00 */
[----:B------:R-:W-:Y:S05]  /*01c0*/  @!P0 BRA `(.L_x_3) ;  /* 0xfffffffc00d48947 */ /* 0x000fea000383ffff */
.L_x_2:
[----:B------:R-:W-:Y:S05]  /*01d0*/  BSYNC.RECONVERGENT B0 ;  /* 0x0000000000007941 */ /* 0x000fea0003800200 */
.L_x_1:
[----:B------:R-:W-:Y:S01]  /*01e0*/  ULOP3.LUT UR6, UR6, 0x1, URZ, 0xc0, !UPT ;  /* 0x0000000106067892 */ /* 0x000fe2000f8ec0ff */
[----:B------:R-:W-:-:S03]  /*01f0*/  IMAD.MOV.U32 R24, RZ, RZ, 0x1 ;  /* 0x00000001ff187424 */ /* 0x000fc600078e00ff */
[----:B------:R-:W-:-:S09]  /*0200*/  UISETP.NE.U32.AND UP0, UPT, UR6, 0x1, UPT ;  /* 0x000000010600788c */ /* 0x000fd2000bf05070 */
[----:B------:R-:W-:Y:S05]  /*0210*/  BRA.U UP0, `(.L_x_4) ;  /* 0x00000005008c7547 */ /* 0x000fea000b800000 */
[----:B------:R-:W-:Y:S01]  /*0220*/  USHF.R.S32.HI UR8, URZ, 0x1, UR4 ;  /* 0x00000001ff087899 */ /* 0x000fe20008011404 */
[----:B------:R-:W-:Y:S05]  /*0230*/  BAR.SYNC.DEFER_BLOCKING 0x0 ;  /* 0x0000000000007b1d */ /* 0x000fea0000010000 */
[----:B------:R-:W-:Y:S01]  /*0240*/  ISETP.GE.AND P0, PT, R26, UR8, PT ;  /* 0x000000081a007c0c */ /* 0x000fe2000bf06270 */
[----:B------:R-:W-:Y:S01]  /*0250*/  BSSY.RECONVERGENT B0, `(.L_x_4) ;  /* 0x000005f000007945 */ /* 0x000fe20003800200 */
[----:B------:R-:W-:-:S11]  /*0260*/  HFMA2 R24, -RZ, RZ, 0, 1.1920928955078125e-07 ;  /* 0x00000002ff187431 */ /* 0x000fd600000001ff */
[----:B------:R-:W-:Y:S05]  /*0270*/  @P0 BRA `(.L_x_5) ;  /* 0x0000000400700947 */ /* 0x000fea0003800000 */
[----:B------:R-:W0:Y:S01]  /*0280*/  LDC R5, c[0x0][0x360] ;  /* 0x0000d800ff057b82 */ /* 0x000e220000000800 */
[----:B------:R-:W-:Y:S01]  /*0290*/  BSSY.RECONVERGENT B1, `(.L_x_6) ;  /* 0x0000030000017945 */ /* 0x000fe20003800200 */
[----:B0-----:R-:W0:Y:S01]  /*02a0*/  I2F.U32.RP R6, R5 ;  /* 0x0000000500067306 */ /* 0x001e220000209000 */
[----:B------:R-:W-:Y:S01]  /*02b0*/  IMAD.IADD R0, R26, 0x1, R5 ;  /* 0x000000011a007824 */ /* 0x000fe200078e0205 */
[----:B------:R-:W-:-:S04]  /*02c0*/  ISETP.NE.U32.AND P2, PT, R5, RZ, PT ;  /* 0x000000ff0500720c */ /* 0x000fc80003f45070 */
[C---:B------:R-:W-:Y:S02]  /*02d0*/  ISETP.GE.U32.AND P0, PT, R0.reuse, UR8, PT ;  /* 0x0000000800007c0c */ /* 0x040fe4000bf06070 */
[----:B------:R-:W-:Y:S01]  /*02e0*/  VIMNMX.U32 R7, PT, PT, R0, UR8, !PT ;  /* 0x0000000800077c48 */ /* 0x000fe2000ffe0000 */
[----:B0-----:R-:W0:Y:S02]  /*02f0*/  MUFU.RCP R6, R6 ;  /* 0x0000000600067308 */ /* 0x001e240000001000 */
[----:B0-----:R-:W-:Y:S01]  /*0300*/  VIADD R2, R6, 0xffffffe ;  /* 0x0ffffffe06027836 */ /* 0x001fe20000000000 */
[----:B------:R-:W-:-:S05]  /*0310*/  MOV R6, R26 ;  /* 0x0000001a00067202 */ /* 0x000fca0000000f00 */
[----:B------:R0:W1:Y:S02]  /*0320*/  F2I.FTZ.U32.TRUNC.NTZ R3, R2 ;  /* 0x0000000200037305 */ /* 0x000064000021f000 */
[----:B0-----:R-:W-:Y:S02]  /*0330*/  MOV R2, RZ ;  /* 0x000000ff00027202 */ /* 0x001fe40000000f00 */
[----:B-1----:R-:W-:-:S05]  /*0340*/  IADD3 R4, PT, PT, RZ, -R3, RZ ;  /* 0x80000003ff047210 */ /* 0x002fca0007ffe0ff */
[----:B------:R-:W-:Y:S01]  /*0350*/  IMAD R9, R4, R5, RZ ;  /* 0x0000000504097224 */ /* 0x000fe200078e02ff */
[----:B------:R-:W-:-:S03]  /*0360*/  SEL R4, RZ, 0x1, P0 ;  /* 0x00000001ff047807 */ /* 0x000fc60000000000 */
[----:B------:R-:W-:Y:S01]  /*0370*/  IMAD.HI.U32 R3, R3, R9, R2 ;  /* 0x0000000903037227 */ /* 0x000fe200078e0002 */
[----:B------:R-:W-:-:S05]  /*0380*/  IADD3 R0, PT, PT, R7, -R0, -R4 ;  /* 0x8000000007007210 */ /* 0x000fca0007ffe804 */
[----:B------:R-:W-:-:S04]  /*0390*/  IMAD.HI.U32 R3, R3, R0, RZ ;  /* 0x0000000003037227 */ /* 0x000fc800078e00ff */
[----:B------:R-:W-:-:S04]  /*03a0*/  IMAD.MOV R2, RZ, RZ, -R3 ;  /* 0x000000ffff027224 */ /* 0x000fc800078e0a03 */
[----:B------:R-:W-:-:S05]  /*03b0*/  IMAD R0, R5, R2, R0 ;  /* 0x0000000205007224 */ /* 0x000fca00078e0200 */
[----:B------:R-:W-:-:S13]  /*03c0*/  ISETP.GE.U32.AND P0, PT, R0, R5, PT ;  /* 0x000000050000720c */ /* 0x000fda0003f06070 */
[----:B------:R-:W-:Y:S01]  /*03d0*/  @P0 IADD3 R0, PT, PT, R0, -R5, RZ ;  /* 0x8000000500000210 */ /* 0x000fe20007ffe0ff */
[----:B------:R-:W-:-:S03]  /*03e0*/  @P0 VIADD R3, R3, 0x1 ;  /* 0x0000000103030836 */ /* 0x000fc60000000000 */
[----:B------:R-:W-:-:S13]  /*03f0*/  ISETP.GE.U32.AND P1, PT, R0, R5, PT ;  /* 0x000000050000720c */ /* 0x000fda0003f26070 */
[----:B------:R-:W-:Y:S02]  /*0400*/  @P1 IADD3 R3, PT, PT, R3, 0x1, RZ ;  /* 0x0000000103031810 */ /* 0x000fe40007ffe0ff */
[----:B------:R-:W-:-:S05]  /*0410*/  @!P2 LOP3.LUT R3, RZ, R5, RZ, 0x33, !PT ;  /* 0x00000005ff03a212 */ /* 0x000fca00078e33ff */
[----:B------:R-:W-:-:S05]  /*0420*/  IMAD.IADD R0, R4, 0x1, R3 ;  /* 0x0000000104007824 */ /* 0x000fca00078e0203 */
[C---:B------:R-:W-:Y:S02]  /*0430*/  LOP3.LUT R2, R0.reuse, 0x3, RZ, 0xc0, !PT ;  /* 0x0000000300027812 */ /* 0x040fe400078ec0ff */
[----:B------:R-:W-:Y:S02]  /*0440*/  ISETP.GE.U32.AND P1, PT, R0, 0x3, PT ;  /* 0x000000030000780c */ /* 0x000fe40003f26070 */
[----:B------:R-:W-:-:S13]  /*0450*/  ISETP.NE.AND P0, PT, R2, 0x3, PT ;  /* 0x000000030200780c */ /* 0x000fda0003f05270 */
[----:B------:R-:W-:Y:S05]  /*0460*/  @!P0 BRA `(.L_x_7) ;  /* 0x0000000000488947 */ /* 0x000fea0003800000 */
[----:B------:R-:W0:Y:S01]  /*0470*/  S2UR UR7, SR_CgaCtaId ;  /* 0x00000000000779c3 */ /* 0x000e220000008800 */
[----:B------:R-:W-:Y:S01]  /*0480*/  VIADD R0, R0, 0x1 ;  /* 0x0000000100007836 */ /* 0x000fe20000000000 */
[----:B------:R-:W-:-:S04]  /*0490*/  UMOV UR6, 0x400 ;  /* 0x0000040000067882 */ /* 0x000fc80000000000 */
[----:B------:R-:W-:-:S04]  /*04a0*/  LOP3.LUT R0, R0, 0x3, RZ, 0xc0, !PT ;  /* 0x0000000300007812 */ /* 0x000fc800078ec0ff */
[C---:B------:R-:W-:Y:S01]  /*04b0*/  IADD3 R2, PT, PT, -R0.reuse, RZ, RZ ;  /* 0x000000ff00027210 */ /* 0x040fe20007ffe1ff */
[----:B------:R-:W-:Y:S01]  /*04c0*/  IMAD R6, R0, R5, R26 ;  /* 0x0000000500067224 */ /* 0x000fe200078e021a */
[----:B0-----:R-:W-:-:S06]  /*04d0*/  ULEA UR6, UR7, UR6, 0x18 ;  /* 0x0000000607067291 */ /* 0x001fcc000f8ec0ff */
[----:B------:R-:W-:-:S07]  /*04e0*/  LEA R0, R26, UR6, 0x4 ;  /* 0x000000061a007c11 */ /* 0x000fce000f8e20ff */
.L_x_8:
[----:B------:R-:W0:Y:S01]  /*04f0*/  LDS.128 R8, [R0] ;  /* 0x0000000000087984 */ /* 0x000e220000000c00 */
[----:B------:R-:W-:-:S05]  /*0500*/  VIADD R2, R2, 0x1 ;  /* 0x0000000102027836 */ /* 0x000fca0000000000 */
[----:B------:R-:W-:Y:S01]  /*0510*/  ISETP.NE.AND P0, PT, R2, RZ, PT ;  /* 0x000000ff0200720c */ /* 0x000fe20003f05270 */
[C-C-:B0-----:R-:W-:Y:S01]  /*0520*/  FADD R12, R8.reuse, R11.reuse ;  /* 0x0000000b080c7221 */ /* 0x141fe20000000000 */
[----:B------:R-:W-:Y:S01]  /*0530*/  FADD R15, -R8, R11 ;  /* 0x0000000b080f7221 */ /* 0x000fe20000000100 */
[C-C-:B------:R-:W-:Y:S01]  /*0540*/  FADD R13, R9.reuse, -R10.reuse ;  /* 0x8000000a090d7221 */ /* 0x140fe20000000000 */
[----:B------:R-:W-:-:S05]  /*0550*/  FADD R14, R9, R10 ;  /* 0x0000000a090e7221 */ /* 0x000fca0000000000 */
[----:B------:R0:W-:Y:S02]  /*0560*/  STS.128 [R0], R12 ;  /* 0x0000000c00007388 */ /* 0x0001e40000000c00 */
[----:B0-----:R-:W-:Y:S02]  /*0570*/  LEA R0, R5, R0, 0x4 ;  /* 0x0000000005007211 */ /* 0x001fe400078e20ff */
[----:B------:R-:W-:Y:S05]  /*0580*/  @P0 BRA `(.L_x_8) ;  /* 0xfffffffc00d80947 */ /* 0x000fea000383ffff */
.L_x_7:
[----:B------:R-:W-:Y:S05]  /*0590*/  BSYNC.RECONVERGENT B1 ;  /* 0x0000000000017941 */ /* 0x000fea0003800200 */
.L_x_6:
[----:B------:R-:W-:Y:S05]  /*05a0*/  @!P1 BRA `(.L_x_5) ;  /* 0x0000000000a49947 */ /* 0x000fea0003800000 */
[----:B------:R-:W0:Y:S01]  /*05b0*/  S2UR UR7, SR_CgaCtaId ;  /* 0x00000000000779c3 */ /* 0x000e220000008800 */
[----:B------:R-:W-:Y:S01]  /*05c0*/  UMOV UR6, 0x400 ;  /* 0x0000040000067882 */ /* 0x000fe20000000000 */
[----:B------:R-:W-:-:S04]  /*05d0*/  IMAD.SHL.U32 R0, R6, 0x10, RZ ;  /* 0x0000001006007824 */ /* 0x000fc800078e00ff */
[C-C-:B------:R-:W-:Y:S01]  /*05e0*/  IMAD R3, R5.reuse, 0x30, R0.reuse ;  /* 0x0000003005037824 */ /* 0x140fe200078e0200 */
[C---:B------:R-:W-:Y:S01]  /*05f0*/  LEA R2, R5.reuse, R0, 0x5 ;  /* 0x0000000005027211 */ /* 0x040fe200078e28ff */
[----:B------:R-:W-:Y:S01]  /*0600*/  IMAD R4, R5, 0x10, R0 ;  /* 0x0000001005047824 */ /* 0x000fe200078e0200 */
[----:B0-----:R-:W-:-:S06]  /*0610*/  ULEA UR6, UR7, UR6, 0x18 ;  /* 0x0000000607067291 */ /* 0x001fcc000f8ec0ff */
[----:B------:R-:W-:-:S07]  /*0620*/  MOV R7, UR6 ;  /* 0x0000000600077c02 */ /* 0x000fce0008000f00 */
.L_x_9:
[-C--:B------:R-:W-:Y:S01]  /*0630*/  IADD3 R21, PT, PT, R0, R7.reuse, RZ ;  /* 0x0000000700157210 */ /* 0x080fe20007ffe0ff */
[----:B------:R-:W-:Y:S01]  /*0640*/  IMAD.IADD R25, R4, 0x1, R7 ;  /* 0x0000000104197824 */ /* 0x000fe200078e0207 */
[-C--:B------:R-:W-:Y:S02]  /*0650*/  IADD3 R27, PT, PT, R2, R7.reuse, RZ ;  /* 0x00000007021b7210 */ /* 0x080fe40007ffe0ff */
[----:B-1----:R-:W-:Y:S01]  /*0660*/  IADD3 R28, PT, PT, R3, R7, RZ ;  /* 0x00000007031c7210 */ /* 0x002fe20007ffe0ff */
[----:B------:R-:W0:Y:S01]  /*0670*/  LDS.128 R8, [R21] ;  /* 0x0000000015087984 */ /* 0x000e220000000c00 */
[C---:B------:R-:W-:Y:S01]  /*0680*/  IADD3 R6, PT, PT, R5.reuse, R6, R5 ;  /* 0x0000000605067210 */ /* 0x040fe20007ffe005 */
[----:B------:R-:W-:-:S03]  /*0690*/  IMAD R7, R5, 0x40, R7 ;  /* 0x0000004005077824 */ /* 0x000fc600078e0207 */
[----:B------:R-:W-:-:S04]  /*06a0*/  IADD3 R6, PT, PT, R5, R6, R5 ;  /* 0x0000000605067210 */ /* 0x000fc80007ffe005 */
[----:B------:R-:W-:Y:S01]  /*06b0*/  ISETP.GE.AND P0, PT, R6, UR8, PT ;  /* 0x0000000806007c0c */ /* 0x000fe2000bf06270 */
[C-C-:B0-----:R-:W-:Y:S01]  /*06c0*/  FADD R12, R8.reuse, R11.reuse ;  /* 0x0000000b080c7221 */ /* 0x141fe20000000000 */
[----:B------:R-:W-:Y:S01]  /*06d0*/  FADD R15, -R8, R11 ;  /* 0x0000000b080f7221 */ /* 0x000fe20000000100 */
[C-C-:B------:R-:W-:Y:S01]  /*06e0*/  FADD R13, R9.reuse, -R10.reuse ;  /* 0x8000000a090d7221 */ /* 0x140fe20000000000 */
[----:B------:R-:W-:-:S05]  /*06f0*/  FADD R14, R9, R10 ;  /* 0x0000000a090e7221 */ /* 0x000fca0000000000 */
[----:B------:R-:W-:Y:S04]  /*0700*/  STS.128 [R21], R12 ;  /* 0x0000000c15007388 */ /* 0x000fe80000000c00 */
[----:B------:R-:W0:Y:S02]  /*0710*/  LDS.128 R8, [R25] ;  /* 0x0000000019087984 */ /* 0x000e240000000c00 */
        /* <DEDUP_REMOVED lines=16> */
[----:B------:R1:W-:Y:S01]  /*0820*/  STS.128 [R28], R12 ;  /* 0x0000000c1c007388 */ /* 0x0003e20000000c00 */
[----:B------:R-:W-:Y:S05]  /*0830*/  @!P0 BRA `(.L_x_9) ;  /* 0xfffffffc007c8947 */ /* 0x000fea000383ffff */
.L_x_5:
[----:B------:R-:W-:Y:S05]  /*0840*/  BSYNC.RECONVERGENT B0 ;  /* 0x0000000000007941 */ /* 0x000fea0003800200 */
.L_x_4:
[----:B------:R-:W-:Y:S02]  /*0850*/  USHF.R.S32.HI UR8, URZ, 0x2, UR4 ;  /* 0x00000002ff087899 */ /* 0x000fe40008011404 */
[----:B------:R-:W-:-:S04]  /*0860*/  ISETP.GE.AND P1, PT, R26, UR4, PT ;  /* 0x000000041a007c0c */ /* 0x000fc8000bf26270 */
[----:B------:R-:W-:-:S13]  /*0870*/  ISETP.GT.AND P0, PT, R24, UR8, PT ;  /* 0x0000000818007c0c */ /* 0x000fda000bf04270 */
[----:B------:R-:W-:Y:S05]  /*0880*/  @P0 BRA `(.L_x_10) ;  /* 0x00000000009c0947 */ /* 0x000fea0003800000 */
[----:B------:R-:W2:Y:S01]  /*0890*/  S2UR UR7, SR_CgaCtaId ;  /* 0x00000000000779c3 */ /* 0x000ea20000008800 */
[----:B------:R-:W-:Y:S02]  /*08a0*/  UMOV UR6, 0x400 ;  /* 0x0000040000067882 */ /* 0x000fe40000000000 */
[----:B--2---:R-:W-:-:S12]  /*08b0*/  ULEA UR6, UR7, UR6, 0x18 ;  /* 0x0000000607067291 */ /* 0x004fd8000f8ec0ff */
.L_x_11:
[----:B--2---:R-:W-:Y:S01]  /*08c0*/  IADD3 R3, PT, PT, R24, -0x1, RZ ;  /* 0xffffffff18037810 */ /* 0x004fe20007ffe0ff */
[----:B------:R-:W-:Y:S03]  /*08d0*/  BAR.SYNC.DEFER_BLOCKING 0x0 ;  /* 0x0000000000007b1d */ /* 0x000fe60000010000 */
[----:B------:R-:W-:-:S04]  /*08e0*/  LOP3.LUT R3, R3, R26, RZ, 0xc0, !PT ;  /* 0x0000001a03037212 */ /* 0x000fc800078ec0ff */
[----:B------:R-:W-:-:S05]  /*08f0*/  IADD3 R0, PT, PT, R26, -R3, RZ ;  /* 0x800000031a007210 */ /* 0x000fca0007ffe0ff */
[----:B------:R-:W-:-:S05]  /*0900*/  IMAD R0, R0, 0x4, R3 ;  /* 0x0000000400007824 */ /* 0x000fca00078e0203 */
[----:B------:R-:W-:-:S04]  /*0910*/  LEA R11, R0, UR6, 0x3 ;  /* 0x00000006000b7c11 */ /* 0x000fc8000f8e18ff */
[C---:B------:R-:W-:Y:S01]  /*0920*/  LEA R9, R24.reuse, R11, 0x3 ;  /* 0x0000000b18097211 */ /* 0x040fe200078e18ff */
[----:B-1----:R-:W-:Y:S03]  /*0930*/  LDS.64 R12, [R11] ;  /* 0x000000000b0c7984 */ /* 0x002fe60000000a00 */
[C---:B0-----:R-:W-:Y:S01]  /*0940*/  LEA R7, R24.reuse, R9, 0x3 ;  /* 0x0000000918077211 */ /* 0x041fe200078e18ff */
[----:B------:R-:W-:Y:S04]  /*0950*/  LDS.64 R2, [R9] ;  /* 0x0000000009027984 */ /* 0x000fe80000000a00 */
[C---:B------:R-:W-:Y:S01]  /*0960*/  IMAD R0, R24.reuse, 0x8, R7 ;  /* 0x0000000818007824 */ /* 0x040fe200078e0207 */
[----:B------:R-:W0:Y:S01]  /*0970*/  LDS.64 R14, [R7] ;  /* 0x00000000070e7984 */ /* 0x000e220000000a00 */
[----:B------:R-:W-:-:S03]  /*0980*/  SHF.L.U32 R24, R24, 0x2, RZ ;  /* 0x0000000218187819 */ /* 0x000fc600000006ff */
[----:B------:R-:W1:Y:S01]  /*0990*/  LDS.64 R4, [R0] ;  /* 0x0000000000047984 */ /* 0x000e620000000a00 */
[----:B------:R-:W-:Y:S01]  /*09a0*/  ISETP.GT.AND P0, PT, R24, UR8, PT ;  /* 0x0000000818007c0c */ /* 0x000fe2000bf04270 */
[C-C-:B0-----:R-:W-:Y:S01]  /*09b0*/  FADD R6, R12.reuse, R15.reuse ;  /* 0x0000000f0c067221 */ /* 0x141fe20000000000 */
[----:B------:R-:W-:Y:S01]  /*09c0*/  FADD R12, -R12, R15 ;  /* 0x0000000f0c0c7221 */ /* 0x000fe20000000100 */
[C-C-:B------:R-:W-:Y:S01]  /*09d0*/  FADD R8, R13.reuse, -R14.reuse ;  /* 0x8000000e0d087221 */ /* 0x140fe20000000000 */
[----:B------:R-:W-:Y:S01]  /*09e0*/  FADD R13, R13, R14 ;  /* 0x0000000e0d0d7221 */ /* 0x000fe20000000000 */
[C-C-:B-1----:R-:W-:Y:S01]  /*09f0*/  FADD R17, R3.reuse, -R4.reuse ;  /* 0x8000000403117221 */ /* 0x142fe20000000000 */
[C-C-:B------:R-:W-:Y:S01]  /*0a00*/  FADD R15, R2.reuse, R5.reuse ;  /* 0x00000005020f7221 */ /* 0x140fe20000000000 */
[----:B------:R-:W-:Y:S01]  /*0a10*/  FADD R10, -R2, R5 ;  /* 0x00000005020a7221 */ /* 0x000fe20000000100 */
[----:B------:R-:W-:Y:S01]  /*0a20*/  FADD R19, R3, R4 ;  /* 0x0000000403137221 */ /* 0x000fe20000000000 */
[----:B------:R-:W-:Y:S01]  /*0a30*/  FADD R2, R6, R17 ;  /* 0x0000001106027221 */ /* 0x000fe20000000000 */
[----:B------:R-:W-:Y:S01]  /*0a40*/  FADD R3, R8, -R15 ;  /* 0x8000000f08037221 */ /* 0x000fe20000000000 */
[----:B------:R-:W-:Y:S01]  /*0a50*/  FADD R5, -R6, R17 ;  /* 0x0000001106057221 */ /* 0x000fe20000000100 */
[----:B------:R-:W-:Y:S01]  /*0a60*/  FADD R4, R8, R15 ;  /* 0x0000000f08047221 */ /* 0x000fe20000000000 */
[C-C-:B------:R-:W-:Y:S01]  /*0a70*/  FADD R14, R13.reuse, R10.reuse ;  /* 0x0000000a0d0e7221 */ /* 0x140fe20000000000 */
[C-C-:B------:R-:W-:Y:S01]  /*0a80*/  FADD R15, R12.reuse, -R19.reuse ;  /* 0x800000130c0f7221 */ /* 0x140fe20000000000 */
[----:B------:R-:W-:Y:S01]  /*0a90*/  FADD R13, -R13, R10 ;  /* 0x0000000a0d0d7221 */ /* 0x000fe20000000100 */
[----:B------:R-:W-:Y:S01]  /*0aa0*/  FADD R12, R12, R19 ;  /* 0x000000130c0c7221 */ /* 0x000fe20000000000 */
[----:B------:R2:W-:Y:S04]  /*0ab0*/  STS.64 [R11], R2 ;  /* 0x000000020b007388 */ /* 0x0005e80000000a00 */
[----:B------:R2:W-:Y:S04]  /*0ac0*/  STS.64 [R9], R4 ;  /* 0x0000000409007388 */ /* 0x0005e80000000a00 */
[----:B------:R2:W-:Y:S04]  /*0ad0*/  STS.64 [R7], R14 ;  /* 0x0000000e07007388 */ /* 0x0005e80000000a00 */
[----:B------:R2:W-:Y:S01]  /*0ae0*/  STS.64 [R0], R12 ;  /* 0x0000000c00007388 */ /* 0x0005e20000000a00 */
[----:B------:R-:W-:Y:S05]  /*0af0*/  @!P0 BRA `(.L_x_11) ;  /* 0xfffffffc00708947 */ /* 0x000fea000383ffff */
.L_x_10:
[----:B------:R-:W-:Y:S06]  /*0b00*/  BAR.SYNC.DEFER_BLOCKING 0x0 ;  /* 0x0000000000007b1d */ /* 0x000fec0000010000 */
[----:B------:R-:W-:Y:S05]  /*0b10*/  @P1 EXIT ;  /* 0x000000000000194d */ /* 0x000fea0003800000 */
[----:B------:R-:W3:Y:S01]  /*0b20*/  S2UR UR7, SR_CgaCtaId ;  /* 0x00000000000779c3 */ /* 0x000ee20000008800 */
[----:B------:R-:W-:Y:S01]  /*0b30*/  UMOV UR6, 0x400 ;  /* 0x0000040000067882 */ /* 0x000fe20000000000 */
[----:B------:R-:W4:Y:S01]  /*0b40*/  LDCU UR8, c[0x0][0x360] ;  /* 0x00006c00ff0877ac */ /* 0x000f220008000800 */
[----:B------:R-:W0:Y:S02]  /*0b50*/  LDCU.64 UR12, c[0x0][0x380] ;  /* 0x00007000ff0c77ac */ /* 0x000e240008000a00 */
[----:B0--34-:R-:W-:-:S12]  /*0b60*/  ULEA UR6, UR7, UR6, 0x18 ;  /* 0x0000000607067291 */ /* 0x019fd8000f8ec0ff */
.L_x_12:
[C---:B--2---:R-:W-:Y:S02]  /*0b70*/  LEA R0, R26.reuse, UR6, 0x3 ;  /* 0x000000061a007c11 */ /* 0x044fe4000f8e18ff */
[----:B0-----:R-:W-:-:S03]  /*0b80*/  IADD3 R3, P0, PT, R26, UR5, RZ ;  /* 0x000000051a037c10 */ /* 0x001fc6000ff1e0ff */
[----:B------:R-:W0:Y:S01]  /*0b90*/  LDS.64 R4, [R0] ;  /* 0x0000000000047984 */ /* 0x000e220000000a00 */
[C---:B------:R-:W-:Y:S02]  /*0ba0*/  LEA.HI.X.SX32 R6, R26.reuse, UR9, 0x1, P0 ;  /* 0x000000091a067c11 */ /* 0x040fe400080f0eff */
[C---:B------:R-:W-:Y:S02]  /*0bb0*/  LEA R2, P0, R3.reuse, UR12, 0x3 ;  /* 0x0000000c03027c11 */ /* 0x040fe4000f8018ff */
[----:B------:R-:W-:Y:S02]  /*0bc0*/  IADD3 R26, PT, PT, R26, UR8, RZ ;  /* 0x000000081a1a7c10 */ /* 0x000fe4000fffe0ff */
[----:B------:R-:W-:Y:S02]  /*0bd0*/  LEA.HI.X R3, R3, UR13, R6, 0x3, P0 ;  /* 0x0000000d03037c11 */ /* 0x000fe400080f1c06 */
[----:B------:R-:W-:-:S03]  /*0be0*/  ISETP.GE.AND P0, PT, R26, UR4, PT ;  /* 0x000000041a007c0c */ /* 0x000fc6000bf06270 */
[----:B0-----:R0:W-:Y:S04]  /*0bf0*/  STG.E desc[UR10][R2.64], R4 ;  /* 0x0000000402007986 */ /* 0x0011e8000c10190a */
[----:B------:R0:W-:Y:S06]  /*0c00*/  STG.E desc[UR10][R2.64+0x4], R5 ;  /* 0x0000040502007986 */ /* 0x0001ec000c10190a */
[----:B------:R-:W-:Y:S05]  /*0c10*/  @!P0 BRA `(.L_x_12) ;  /* 0xfffffffc00d48947 */ /* 0x000fea000383ffff */
[----:B------:R-:W-:Y:S05]  /*0c20*/  EXIT ;  /* 0x000000000000794d */ /* 0x000fea0003800000 */
.L_x_13:
        /* <DEDUP_REMOVED lines=13> */
.L_x_29:


//--------------------- .text._Z15uftBatch2KernelP11ComplexTypeIfES1_i --------------------------
	.section	.text._Z15uftBatch2KernelP11ComplexTypeIfES1_i,"ax",@progbits
	.align	128
        .global         _Z15uftBatch2KernelP11ComplexTypeIfES1_i
        .type           _Z15uftBatch2KernelP11ComplexTypeIfES1_i,@function
        .size           _Z15uftBatch2KernelP11ComplexTypeIfES1_i,(.L_x_30 - _Z15uftBatch2KernelP11ComplexTypeIfES1_i)
        .other          _Z15uftBatch2KernelP11ComplexTypeIfES1_i,@"STO_CUDA_ENTRY STV_DEFAULT"
_Z15uftBatch2KernelP11ComplexTypeIfES1_i:
.text._Z15uftBatch2KernelP11ComplexTypeIfES1_i:
        /* <DEDUP_REMOVED lines=56> */
.L_x_14:
        /* <DEDUP_REMOVED lines=16> */
.L_x_30:


//--------------------- .text._Z15uftBatch1KernelP11ComplexTypeIfES1_i --------------------------
	.section	.text._Z15uftBatch1KernelP11ComplexTypeIfES1_i,"ax",@progbits
	.align	128
        .global         _Z15uftBatch1KernelP11ComplexTypeIfES1_i
        .type           _Z15uftBatch1KernelP11ComplexTypeIfES1_i,@function
        .size           _Z15uftBatch1KernelP11ComplexTypeIfES1_i,(.L_x_31 - _Z15uftBatch1KernelP11ComplexTypeIfES1_i)
        .other          _Z15uftBatch1KernelP11ComplexTypeIfES1_i,@"STO_CUDA_ENTRY STV_DEFAULT"
_Z15uftBatch1KernelP11ComplexTypeIfES1_i:
.text._Z15uftBatch1KernelP11ComplexTypeIfES1_i:
        /* <DEDUP_REMOVED lines=18> */
.L_x_17:
        /* <DEDUP_REMOVED lines=11> */
.L_x_16:
[----:B------:R-:W-:Y:S05]  /*01d0*/  BSYNC.RECONVERGENT B0 ;  /* 0x0000000000007941 */ /* 0x000fea0003800200 */
.L_x_15:
        /* <DEDUP_REMOVED lines=49> */
.L_x_22:
[----:B------:R-:W0:Y:S01]  /*04f0*/  LDS.128 R8, [R0] ;  /* 0x0000000000087984 */ /* 0x000e220000000c00 */
[----:B------:R-:W-:-:S05]  /*0500*/  VIADD R2, R2, 0x1 ;  /* 0x0000000102027836 */ /* 0x000fca0000000000 */
[----:B------:R-:W-:Y:S01]  /*0510*/  ISETP.NE.AND P0, PT, R2, RZ, PT ;  /* 0x000000ff0200720c */ /* 0x000fe20003f05270 */
[C-C-:B0-----:R-:W-:Y:S01]  /*0520*/  FADD R12, R8.reuse, -R11.reuse ;  /* 0x8000000b080c7221 */ /* 0x141fe20000000000 */
[----:B------:R-:W-:Y:S01]  /*0530*/  FADD R15, R8, R11 ;  /* 0x0000000b080f7221 */ /* 0x000fe20000000000 */
[C-C-:B------:R-:W-:Y:S01]  /*0540*/  FADD R13, R9.reuse, R10.reuse ;  /* 0x0000000a090d7221 */ /* 0x140fe20000000000 */
[----:B------:R-:W-:-:S05]  /*0550*/  FADD R14, -R9, R10 ;  /* 0x0000000a090e7221 */ /* 0x000fca0000000100 */
[----:B------:R0:W-:Y:S02]  /*0560*/  STS.128 [R0], R12 ;  /* 0x0000000c00007388 */ /* 0x0001e40000000c00 */
[----:B0-----:R-:W-:Y:S02]  /*0570*/  LEA R0, R5, R0, 0x4 ;  /* 0x0000000005007211 */ /* 0x001fe400078e20ff */
[----:B------:R-:W-:Y:S05]  /*0580*/  @P0 BRA `(.L_x_22) ;  /* 0xfffffffc00d80947 */ /* 0x000fea000383ffff */
.L_x_21:
[----:B------:R-:W-:Y:S05]  /*0590*/  BSYNC.RECONVERGENT B1 ;  /* 0x0000000000017941 */ /* 0x000fea0003800200 */
.L_x_20:
        /* <DEDUP_REMOVED lines=9> */
.L_x_23:
        /* <DEDUP_REMOVED lines=9> */
[C-C-:B0-----:R-:W-:Y:S01]  /*06c0*/  FADD R12, R8.reuse, -R11.reuse ;  /* 0x8000000b080c7221 */ /* 0x141fe20000000000 */
[----:B------:R-:W-:Y:S01]  /*06d0*/  FADD R15, R8, R11 ;  /* 0x0000000b080f7221 */ /* 0x000fe20000000000 */
[C-C-:B------:R-:W-:Y:S01]  /*06e0*/  FADD R13, R9.reuse, R10.reuse ;  /* 0x0000000a090d7221 */ /* 0x140fe20000000000 */
[----:B------:R-:W-:-:S05]  /*06f0*/  FADD R14, -R9, R10 ;  /* 0x0000000a090e7221 */ /* 0x000fca0000000100 */
[----:B------:R-:W-:Y:S04]  /*0700*/  STS.128 [R21], R12 ;  /* 0x0000000c15007388 */ /* 0x000fe80000000c00 */
[----:B------:R-:W0:Y:S02]  /*0710*/  LDS.128 R8, [R25] ;  /* 0x0000000019087984 */ /* 0x000e240000000c00 */
        /* <DEDUP_REMOVED lines=16> */
[----:B------:R1:W-:Y:S01]  /*0820*/  STS.128 [R28], R12 ;  /* 0x0000000c1c007388 */ /* 0x0003e20000000c00 */
[----:B------:R-:W-:Y:S05]  /*0830*/  @!P0 BRA `(.L_x_23) ;  /* 0xfffffffc007c8947 */ /* 0x000fea000383ffff */
.L_x_19:
[----:B------:R-:W-:Y:S05]  /*0840*/  BSYNC.RECONVERGENT B0 ;  /* 0x0000000000007941 */ /* 0x000fea0003800200 */
.L_x_18:
[----:B------:R-:W-:Y:S02]  /*0850*/  USHF.R.S32.HI UR8, URZ, 0x2, UR4 ;  /* 0x00000002ff087899 */ /* 0x000fe40008011404 */
[----:B------:R-:W-:-:S04]  /*0860*/  ISETP.GE.AND P1, PT, R26, UR4, PT ;  /* 0x000000041a007c0c */ /* 0x000fc8000bf26270 */
[----:B------:R-:W-:-:S13]  /*0870*/  ISETP.GT.AND P0, PT, R24, UR8, PT ;  /* 0x0000000818007c0c */ /* 0x000fda000bf04270 */
[----:B------:R-:W-:Y:S05]  /*0880*/  @P0 BRA `(.L_x_24) ;  /* 0x00000000009c0947 */ /* 0x000fea0003800000 */
[----:B------:R-:W2:Y:S01]  /*0890*/  S2UR UR7, SR_CgaCtaId ;  /* 0x00000000000779c3 */ /* 0x000ea20000008800 */
[----:B------:R-:W-:Y:S02]  /*08a0*/  UMOV UR6, 0x400 ;  /* 0x0000040000067882 */ /* 0x000fe40000000000 */
[----:B--2---:R-:W-:-:S12]  /*08b0*/  ULEA UR6, UR7, UR6, 0x18 ;  /* 0x0000000607067291 */ /* 0x004fd8000f8ec0ff */
.L_x_25:
        /* <DEDUP_REMOVED lines=15> */
[C-C-:B0-----:R-:W-:Y:S01]  /*09b0*/  FADD R6, R12.reuse, -R15.reuse ;  /* 0x8000000f0c067221 */ /* 0x141fe20000000000 */
[----:B------:R-:W-:Y:S01]  /*09c0*/  FADD R12, R12, R15 ;  /* 0x0000000f0c0c7221 */ /* 0x000fe20000000000 */
[C-C-:B------:R-:W-:Y:S01]  /*09d0*/  FADD R8, R13.reuse, R14.reuse ;  /* 0x0000000e0d087221 */ /* 0x140fe20000000000 */
[----:B------:R-:W-:Y:S01]  /*09e0*/  FADD R13, -R13, R14 ;  /* 0x0000000e0d0d7221 */ /* 0x000fe20000000100 */
[C-C-:B-1----:R-:W-:Y:S01]  /*09f0*/  FADD R17, R3.reuse, R4.reuse ;  /* 0x0000000403117221 */ /* 0x142fe20000000000 */
[C-C-:B------:R-:W-:Y:S01]  /*0a00*/  FADD R15, R2.reuse, -R5.reuse ;  /* 0x80000005020f7221 */ /* 0x140fe20000000000 */
[----:B------:R-:W-:Y:S01]  /*0a10*/  FADD R10, R2, R5 ;  /* 0x00000005020a7221 */ /* 0x000fe20000000000 */
[----:B------:R-:W-:Y:S01]  /*0a20*/  FADD R19, -R3, R4 ;  /* 0x0000000403137221 */ /* 0x000fe20000000100 */
[----:B------:R-:W-:Y:S01]  /*0a30*/  FADD R2, R6, -R17 ;  /* 0x8000001106027221 */ /* 0x000fe20000000000 */
[----:B------:R-:W-:Y:S01]  /*0a40*/  FADD R3, R8, R15 ;  /* 0x0000000f08037221 */ /* 0x000fe20000000000 */
[----:B------:R-:W-:Y:S01]  /*0a50*/  FADD R5, R6, R17 ;  /* 0x0000001106057221 */ /* 0x000fe20000000000 */
[----:B------:R-:W-:Y:S01]  /*0a60*/  FADD R4, -R8, R15 ;  /* 0x0000000f08047221 */ /* 0x000fe20000000100 */
[C-C-:B------:R-:W-:Y:S01]  /*0a70*/  FADD R14, R13.reuse, -R10.reuse ;  /* 0x8000000a0d0e7221 */ /* 0x140fe20000000000 */
[C-C-:B------:R-:W-:Y:S01]  /*0a80*/  FADD R15, R12.reuse, R19.reuse ;  /* 0x000000130c0f7221 */ /* 0x140fe20000000000 */
[----:B------:R-:W-:Y:S01]  /*0a90*/  FADD R13, R13, R10 ;  /* 0x0000000a0d0d7221 */ /* 0x000fe20000000000 */
[----:B------:R-:W-:Y:S01]  /*0aa0*/  FADD R12, -R12, R19 ;  /* 0x000000130c0c7221 */ /* 0x000fe20000000100 */
[----:B------:R2:W-:Y:S04]  /*0ab0*/  STS.64 [R11], R2 ;  /* 0x000000020b007388 */ /* 0x0005e80000000a00 */
[----:B------:R2:W-:Y:S04]  /*0ac0*/  STS.64 [R9], R4 ;  /* 0x0000000409007388 */ /* 0x0005e80000000a00 */
[----:B------:R2:W-:Y:S04]  /*0ad0*/  STS.64 [R7], R14 ;  /* 0x0000000e07007388 */ /* 0x0005e80000000a00 */
[----:B------:R2:W-:Y:S01]  /*0ae0*/  STS.64 [R0], R12 ;  /* 0x0000000c00007388 */ /* 0x0005e20000000a00 */
[----:B------:R-:W-:Y:S05]  /*0af0*/  @!P0 BRA `(.L_x_25) ;  /* 0xfffffffc00708947 */ /* 0x000fea000383ffff */
.L_x_24:
[----:B------:R-:W-:Y:S06]  /*0b00*/  BAR.SYNC.DEFER_BLOCKING 0x0 ;  /* 0x0000000000007b1d */ /* 0x000fec0000010000 */
[----:B------:R-:W-:Y:S05]  /*0b10*/  @P1 EXIT ;  /* 0x000000000000194d */ /* 0x000fea0003800000 */
[----:B------:R-:W3:Y:S01]  /*0b20*/  S2UR UR7, SR_CgaCtaId ;  /* 0x00000000000779c3 */ /* 0x000ee20000008800 */
[----:B------:R-:W-:Y:S01]  /*0b30*/  UMOV UR6, 0x400 ;  /* 0x0000040000067882 */ /* 0x000fe20000000000 */
[----:B------:R-:W4:Y:S01]  /*0b40*/  LDCU UR8, c[0x0][0x360] ;  /* 0x00006c00ff0877ac */ /* 0x000f220008000800 */
[----:B------:R-:W0:Y:S02]  /*0b50*/  LDCU.64 UR12, c[0x0][0x380] ;  /* 0x00007000ff0c77ac */ /* 0x000e240008000a00 */
[----:B0--34-:R-:W-:-:S12]  /*0b60*/  ULEA UR6, UR7, UR6, 0x18 ;  /* 0x0000000607067291 */ /* 0x019fd8000f8ec0ff */
.L_x_26:
        /* <DEDUP_REMOVED lines=12> */
.L_x_27:
        /* <DEDUP_REMOVED lines=13> */
.L_x_31:


//--------------------- .nv.shared._Z16iuftBatch2KernelP11ComplexTypeIfES1_i --------------------------
	.section	.nv.shared._Z16iuftBatch2KernelP11ComplexTypeIfES1_i,"aw",@nobits
	.sectionflags	@""
	.align	16
	.zero		1024


//--------------------- .nv.shared.reserved.0     --------------------------
	.section	.nv.shared.reserved.0,"aw",@nobits
	.weak		__nv_reservedSMEM_offset_0_alias
	.size		__nv_reservedSMEM_offset_0_alias, 0, 64
	.other		__nv_reservedSMEM_offset_0_alias,@"STO_CUDA_RESERVED_SHARED STV_DEFAULT"
__nv_reservedSMEM_offset_0_alias:
	.zero		0
	.zero		64


//--------------------- .nv.shared._Z16iuftBatch1KernelP11ComplexTypeIfES1_i --------------------------
	.section	.nv.shared._Z16iuftBatch1KernelP11ComplexTypeIfES1_i,"aw",@nobits
	.sectionflags	@""
	.align	16
	.zero		1024


//--------------------- .nv.shared._Z15uftBatch2KernelP11ComplexTypeIfES1_i --------------------------
	.section	.nv.shared._Z15uftBatch2KernelP11ComplexTypeIfES1_i,"aw",@nobits
	.sectionflags	@""
	.align	16
	.zero		1024


//--------------------- .nv.shared._Z15uftBatch1KernelP11ComplexTypeIfES1_i --------------------------
	.section	.nv.shared._Z15uftBatch1KernelP11ComplexTypeIfES1_i,"aw",@nobits
	.sectionflags	@""
	.align	16
	.zero		1024


//--------------------- .nv.constant0._Z16iuftBatch2KernelP11ComplexTypeIfES1_i --------------------------
	.section	.nv.constant0._Z16iuftBatch2KernelP11ComplexTypeIfES1_i,"a",@progbits
	.sectionflags	@""
	.align	4
.nv.constant0._Z16iuftBatch2KernelP11ComplexTypeIfES1_i:
	.zero		916


//--------------------- .nv.constant0._Z16iuftBatch1KernelP11ComplexTypeIfES1_i --------------------------
	.section	.nv.constant0._Z16iuftBatch1KernelP11ComplexTypeIfES1_i,"a",@progbits
	.sectionflags	@""
	.align	4
.nv.constant0._Z16iuftBatch1KernelP11ComplexTypeIfES1_i:
	.zero		916


//--------------------- .nv.constant0._Z15uftBatch2KernelP11ComplexTypeIfES1_i --------------------------
	.section	.nv.constant0._Z15uftBatch2KernelP11ComplexTypeIfES1_i,"a",@progbits
	.sectionflags	@""
	.align	4
.nv.constant0._Z15uftBatch2KernelP11ComplexTypeIfES1_i:
	.zero		916


//--------------------- .nv.constant0._Z15uftBatch1KernelP11ComplexTypeIfES1_i --------------------------
	.section	.nv.constant0._Z15uftBatch1KernelP11ComplexTypeIfES1_i,"a",@progbits
	.sectionflags	@""
	.align	4
.nv.constant0._Z15uftBatch1KernelP11ComplexTypeIfES1_i:
	.zero		916


//--------------------- SYMBOLS --------------------------

	.type		.nv.reservedSmem.offset0,@object
	.size		.nv.reservedSmem.offset0,0x4
	.type		.nv.reservedSmem.cap,@object
	.size		.nv.reservedSmem.cap,0x4
